//
// Generated by NVIDIA NVVM Compiler
//
// Compiler Build ID: CL-36424714
// Cuda compilation tools, release 13.0, V13.0.88
// Based on NVVM 20.0.0
//

.version 9.0
.target sm_100
.address_size 64

	// .globl	_Z9pi_kernelPiP17curandStateXORWOW
.global .align 4 .b8 precalc_xorwow_matrix[102400];
.global .align 4 .b8 precalc_xorwow_offset_matrix[102400];
.global .align 4 .b8 mrg32k3aM1[2304];
.global .align 4 .b8 mrg32k3aM2[2304];
.global .align 4 .b8 mrg32k3aM1SubSeq[2016];
.global .align 4 .b8 mrg32k3aM2SubSeq[2016];
.global .align 4 .b8 mrg32k3aM1Seq[2304];
.global .align 4 .b8 mrg32k3aM2Seq[2304];
.const .align 8 .b8 __cr_lgamma_table[72];

.visible .entry _Z9pi_kernelPiP17curandStateXORWOW(
	.param .u64 .ptr .align 1 _Z9pi_kernelPiP17curandStateXORWOW_param_0,
	.param .u64 .ptr .align 1 _Z9pi_kernelPiP17curandStateXORWOW_param_1
)
{
	.reg .pred 	%p<29>;
	.reg .b32 	%r<477>;
	.reg .b32 	%f<9>;
	.reg .b64 	%rd<22>;
	.reg .b64 	%fd<11>;

	ld.param.u64 	%rd9, [_Z9pi_kernelPiP17curandStateXORWOW_param_0];
	ld.param.u64 	%rd10, [_Z9pi_kernelPiP17curandStateXORWOW_param_1];
	mov.u32 	%r203, %ctaid.x;
	mov.u32 	%r204, %ntid.x;
	mov.u32 	%r205, %tid.x;
	mad.lo.s32 	%r1, %r203, %r204, %r205;
	setp.gt.s32 	%p1, %r1, 9999;
	@%p1 bra 	$L__BB0_49;
	cvta.to.global.u64 	%rd11, %rd10;
	cvt.s64.s32 	%rd1, %r1;
	mul.wide.s32 	%rd12, %r1, 48;
	add.s64 	%rd2, %rd11, %rd12;
	xor.b32  	%r206, %r1, -1429050551;
	mul.lo.s32 	%r207, %r206, 1099087573;
	setp.gt.s32 	%p2, %r1, -1;
	selp.b32 	%r208, -644748465, -1947113066, %p2;
	add.s32 	%r209, %r208, %r207;
	add.s32 	%r210, %r209, 6615241;
	add.s32 	%r211, %r207, 123456789;
	st.global.v2.u32 	[%rd2], {%r210, %r211};
	xor.b32  	%r212, %r207, 362436069;
	add.s32 	%r213, %r208, 521288629;
	st.global.v2.u32 	[%rd2+8], {%r212, %r213};
	xor.b32  	%r214, %r208, 88675123;
	add.s32 	%r215, %r207, 5783321;
	st.global.v2.u32 	[%rd2+16], {%r214, %r215};
	setp.eq.s32 	%p3, %r1, 0;
	@%p3 bra 	$L__BB0_43;
	mov.b32 	%r376, 0;
	mov.u64 	%rd14, precalc_xorwow_matrix;
	mov.u64 	%rd21, %rd1;
$L__BB0_3:
	and.b64  	%rd4, %rd21, 3;
	setp.eq.s64 	%p4, %rd4, 0;
	@%p4 bra 	$L__BB0_42;
	mul.wide.u32 	%rd13, %r376, 3200;
	add.s64 	%rd5, %rd14, %rd13;
	cvt.u32.u64 	%r3, %rd4;
	mov.b32 	%r377, 0;
$L__BB0_5:
	mov.b32 	%r390, 0;
	mov.u32 	%r391, %r390;
	mov.u32 	%r392, %r390;
	mov.u32 	%r393, %r390;
	mov.u32 	%r394, %r390;
	mov.u32 	%r383, %r390;
$L__BB0_6:
	mul.wide.u32 	%rd15, %r383, 4;
	add.s64 	%rd16, %rd2, %rd15;
	ld.global.u32 	%r11, [%rd16+4];
	shl.b32 	%r12, %r383, 5;
	mov.b32 	%r389, 0;
$L__BB0_7:
	.pragma "nounroll";
	shr.u32 	%r220, %r11, %r389;
	and.b32  	%r221, %r220, 1;
	setp.eq.b32 	%p5, %r221, 1;
	not.pred 	%p6, %p5;
	add.s32 	%r222, %r12, %r389;
	mul.lo.s32 	%r223, %r222, 5;
	mul.wide.u32 	%rd17, %r223, 4;
	add.s64 	%rd6, %rd5, %rd17;
	@%p6 bra 	$L__BB0_9;
	ld.global.u32 	%r224, [%rd6];
	xor.b32  	%r394, %r394, %r224;
	ld.global.u32 	%r225, [%rd6+4];
	xor.b32  	%r393, %r393, %r225;
	ld.global.u32 	%r226, [%rd6+8];
	xor.b32  	%r392, %r392, %r226;
	ld.global.u32 	%r227, [%rd6+12];
	xor.b32  	%r391, %r391, %r227;
	ld.global.u32 	%r228, [%rd6+16];
	xor.b32  	%r390, %r390, %r228;
$L__BB0_9:
	and.b32  	%r230, %r220, 2;
	setp.eq.s32 	%p7, %r230, 0;
	@%p7 bra 	$L__BB0_11;
	ld.global.u32 	%r231, [%rd6+20];
	xor.b32  	%r394, %r394, %r231;
	ld.global.u32 	%r232, [%rd6+24];
	xor.b32  	%r393, %r393, %r232;
	ld.global.u32 	%r233, [%rd6+28];
	xor.b32  	%r392, %r392, %r233;
	ld.global.u32 	%r234, [%rd6+32];
	xor.b32  	%r391, %r391, %r234;
	ld.global.u32 	%r235, [%rd6+36];
	xor.b32  	%r390, %r390, %r235;
$L__BB0_11:
	and.b32  	%r237, %r220, 4;
	setp.eq.s32 	%p8, %r237, 0;
	@%p8 bra 	$L__BB0_13;
	ld.global.u32 	%r238, [%rd6+40];
	xor.b32  	%r394, %r394, %r238;
	ld.global.u32 	%r239, [%rd6+44];
	xor.b32  	%r393, %r393, %r239;
	ld.global.u32 	%r240, [%rd6+48];
	xor.b32  	%r392, %r392, %r240;
	ld.global.u32 	%r241, [%rd6+52];
	xor.b32  	%r391, %r391, %r241;
	ld.global.u32 	%r242, [%rd6+56];
	xor.b32  	%r390, %r390, %r242;
$L__BB0_13:
	and.b32  	%r244, %r220, 8;
	setp.eq.s32 	%p9, %r244, 0;
	@%p9 bra 	$L__BB0_15;
	ld.global.u32 	%r245, [%rd6+60];
	xor.b32  	%r394, %r394, %r245;
	ld.global.u32 	%r246, [%rd6+64];
	xor.b32  	%r393, %r393, %r246;
	ld.global.u32 	%r247, [%rd6+68];
	xor.b32  	%r392, %r392, %r247;
	ld.global.u32 	%r248, [%rd6+72];
	xor.b32  	%r391, %r391, %r248;
	ld.global.u32 	%r249, [%rd6+76];
	xor.b32  	%r390, %r390, %r249;
$L__BB0_15:
	and.b32  	%r251, %r220, 16;
	setp.eq.s32 	%p10, %r251, 0;
	@%p10 bra 	$L__BB0_17;
	ld.global.u32 	%r252, [%rd6+80];
	xor.b32  	%r394, %r394, %r252;
	ld.global.u32 	%r253, [%rd6+84];
	xor.b32  	%r393, %r393, %r253;
	ld.global.u32 	%r254, [%rd6+88];
	xor.b32  	%r392, %r392, %r254;
	ld.global.u32 	%r255, [%rd6+92];
	xor.b32  	%r391, %r391, %r255;
	ld.global.u32 	%r256, [%rd6+96];
	xor.b32  	%r390, %r390, %r256;
$L__BB0_17:
	and.b32  	%r258, %r220, 32;
	setp.eq.s32 	%p11, %r258, 0;
	@%p11 bra 	$L__BB0_19;
	ld.global.u32 	%r259, [%rd6+100];
	xor.b32  	%r394, %r394, %r259;
	ld.global.u32 	%r260, [%rd6+104];
	xor.b32  	%r393, %r393, %r260;
	ld.global.u32 	%r261, [%rd6+108];
	xor.b32  	%r392, %r392, %r261;
	ld.global.u32 	%r262, [%rd6+112];
	xor.b32  	%r391, %r391, %r262;
	ld.global.u32 	%r263, [%rd6+116];
	xor.b32  	%r390, %r390, %r263;
$L__BB0_19:
	and.b32  	%r265, %r220, 64;
	setp.eq.s32 	%p12, %r265, 0;
	@%p12 bra 	$L__BB0_21;
	ld.global.u32 	%r266, [%rd6+120];
	xor.b32  	%r394, %r394, %r266;
	ld.global.u32 	%r267, [%rd6+124];
	xor.b32  	%r393, %r393, %r267;
	ld.global.u32 	%r268, [%rd6+128];
	xor.b32  	%r392, %r392, %r268;
	ld.global.u32 	%r269, [%rd6+132];
	xor.b32  	%r391, %r391, %r269;
	ld.global.u32 	%r270, [%rd6+136];
	xor.b32  	%r390, %r390, %r270;
$L__BB0_21:
	and.b32  	%r272, %r220, 128;
	setp.eq.s32 	%p13, %r272, 0;
	@%p13 bra 	$L__BB0_23;
	ld.global.u32 	%r273, [%rd6+140];
	xor.b32  	%r394, %r394, %r273;
	ld.global.u32 	%r274, [%rd6+144];
	xor.b32  	%r393, %r393, %r274;
	ld.global.u32 	%r275, [%rd6+148];
	xor.b32  	%r392, %r392, %r275;
	ld.global.u32 	%r276, [%rd6+152];
	xor.b32  	%r391, %r391, %r276;
	ld.global.u32 	%r277, [%rd6+156];
	xor.b32  	%r390, %r390, %r277;
$L__BB0_23:
	and.b32  	%r279, %r220, 256;
	setp.eq.s32 	%p14, %r279, 0;
	@%p14 bra 	$L__BB0_25;
	ld.global.u32 	%r280, [%rd6+160];
	xor.b32  	%r394, %r394, %r280;
	ld.global.u32 	%r281, [%rd6+164];
	xor.b32  	%r393, %r393, %r281;
	ld.global.u32 	%r282, [%rd6+168];
	xor.b32  	%r392, %r392, %r282;
	ld.global.u32 	%r283, [%rd6+172];
	xor.b32  	%r391, %r391, %r283;
	ld.global.u32 	%r284, [%rd6+176];
	xor.b32  	%r390, %r390, %r284;
$L__BB0_25:
	and.b32  	%r286, %r220, 512;
	setp.eq.s32 	%p15, %r286, 0;
	@%p15 bra 	$L__BB0_27;
	ld.global.u32 	%r287, [%rd6+180];
	xor.b32  	%r394, %r394, %r287;
	ld.global.u32 	%r288, [%rd6+184];
	xor.b32  	%r393, %r393, %r288;
	ld.global.u32 	%r289, [%rd6+188];
	xor.b32  	%r392, %r392, %r289;
	ld.global.u32 	%r290, [%rd6+192];
	xor.b32  	%r391, %r391, %r290;
	ld.global.u32 	%r291, [%rd6+196];
	xor.b32  	%r390, %r390, %r291;
$L__BB0_27:
	and.b32  	%r293, %r220, 1024;
	setp.eq.s32 	%p16, %r293, 0;
	@%p16 bra 	$L__BB0_29;
	ld.global.u32 	%r294, [%rd6+200];
	xor.b32  	%r394, %r394, %r294;
	ld.global.u32 	%r295, [%rd6+204];
	xor.b32  	%r393, %r393, %r295;
	ld.global.u32 	%r296, [%rd6+208];
	xor.b32  	%r392, %r392, %r296;
	ld.global.u32 	%r297, [%rd6+212];
	xor.b32  	%r391, %r391, %r297;
	ld.global.u32 	%r298, [%rd6+216];
	xor.b32  	%r390, %r390, %r298;
$L__BB0_29:
	and.b32  	%r300, %r220, 2048;
	setp.eq.s32 	%p17, %r300, 0;
	@%p17 bra 	$L__BB0_31;
	ld.global.u32 	%r301, [%rd6+220];
	xor.b32  	%r394, %r394, %r301;
	ld.global.u32 	%r302, [%rd6+224];
	xor.b32  	%r393, %r393, %r302;
	ld.global.u32 	%r303, [%rd6+228];
	xor.b32  	%r392, %r392, %r303;
	ld.global.u32 	%r304, [%rd6+232];
	xor.b32  	%r391, %r391, %r304;
	ld.global.u32 	%r305, [%rd6+236];
	xor.b32  	%r390, %r390, %r305;
$L__BB0_31:
	and.b32  	%r307, %r220, 4096;
	setp.eq.s32 	%p18, %r307, 0;
	@%p18 bra 	$L__BB0_33;
	ld.global.u32 	%r308, [%rd6+240];
	xor.b32  	%r394, %r394, %r308;
	ld.global.u32 	%r309, [%rd6+244];
	xor.b32  	%r393, %r393, %r309;
	ld.global.u32 	%r310, [%rd6+248];
	xor.b32  	%r392, %r392, %r310;
	ld.global.u32 	%r311, [%rd6+252];
	xor.b32  	%r391, %r391, %r311;
	ld.global.u32 	%r312, [%rd6+256];
	xor.b32  	%r390, %r390, %r312;
$L__BB0_33:
	and.b32  	%r314, %r220, 8192;
	setp.eq.s32 	%p19, %r314, 0;
	@%p19 bra 	$L__BB0_35;
	ld.global.u32 	%r315, [%rd6+260];
	xor.b32  	%r394, %r394, %r315;
	ld.global.u32 	%r316, [%rd6+264];
	xor.b32  	%r393, %r393, %r316;
	ld.global.u32 	%r317, [%rd6+268];
	xor.b32  	%r392, %r392, %r317;
	ld.global.u32 	%r318, [%rd6+272];
	xor.b32  	%r391, %r391, %r318;
	ld.global.u32 	%r319, [%rd6+276];
	xor.b32  	%r390, %r390, %r319;
$L__BB0_35:
	and.b32  	%r321, %r220, 16384;
	setp.eq.s32 	%p20, %r321, 0;
	@%p20 bra 	$L__BB0_37;
	ld.global.u32 	%r322, [%rd6+280];
	xor.b32  	%r394, %r394, %r322;
	ld.global.u32 	%r323, [%rd6+284];
	xor.b32  	%r393, %r393, %r323;
	ld.global.u32 	%r324, [%rd6+288];
	xor.b32  	%r392, %r392, %r324;
	ld.global.u32 	%r325, [%rd6+292];
	xor.b32  	%r391, %r391, %r325;
	ld.global.u32 	%r326, [%rd6+296];
	xor.b32  	%r390, %r390, %r326;
$L__BB0_37:
	and.b32  	%r328, %r220, 32768;
	setp.eq.s32 	%p21, %r328, 0;
	@%p21 bra 	$L__BB0_39;
	ld.global.u32 	%r329, [%rd6+300];
	xor.b32  	%r394, %r394, %r329;
	ld.global.u32 	%r330, [%rd6+304];
	xor.b32  	%r393, %r393, %r330;
	ld.global.u32 	%r331, [%rd6+308];
	xor.b32  	%r392, %r392, %r331;
	ld.global.u32 	%r332, [%rd6+312];
	xor.b32  	%r391, %r391, %r332;
	ld.global.u32 	%r333, [%rd6+316];
	xor.b32  	%r390, %r390, %r333;
$L__BB0_39:
	add.s32 	%r389, %r389, 16;
	setp.ne.s32 	%p22, %r389, 32;
	@%p22 bra 	$L__BB0_7;
	mad.lo.s32 	%r334, %r383, -31, %r12;
	add.s32 	%r383, %r334, 1;
	setp.ne.s32 	%p23, %r383, 5;
	@%p23 bra 	$L__BB0_6;
	st.global.u32 	[%rd2+4], %r394;
	st.global.u32 	[%rd2+8], %r393;
	st.global.u32 	[%rd2+12], %r392;
	st.global.u32 	[%rd2+16], %r391;
	st.global.u32 	[%rd2+20], %r390;
	add.s32 	%r377, %r377, 1;
	setp.lt.u32 	%p24, %r377, %r3;
	@%p24 bra 	$L__BB0_5;
$L__BB0_42:
	shr.u64 	%rd7, %rd21, 2;
	add.s32 	%r376, %r376, 1;
	setp.gt.u64 	%p25, %rd21, 3;
	mov.u64 	%rd21, %rd7;
	@%p25 bra 	$L__BB0_3;
$L__BB0_43:
	mov.b32 	%r470, 0;
	st.global.v2.u32 	[%rd2+24], {%r470, %r470};
	st.global.u32 	[%rd2+32], %r470;
	mov.b64 	%rd18, 0;
	st.global.u64 	[%rd2+40], %rd18;
	cvta.to.global.u64 	%rd19, %rd9;
	shl.b64 	%rd20, %rd1, 2;
	add.s64 	%rd8, %rd19, %rd20;
$L__BB0_44:
	ld.global.v2.u32 	{%r336, %r337}, [%rd2];
	shr.u32 	%r338, %r337, 2;
	xor.b32  	%r339, %r338, %r337;
	ld.global.v2.u32 	{%r340, %r476}, [%rd2+8];
	ld.global.v2.u32 	{%r475, %r474}, [%rd2+16];
	shl.b32 	%r341, %r474, 4;
	shl.b32 	%r342, %r339, 1;
	xor.b32  	%r343, %r342, %r341;
	xor.b32  	%r344, %r343, %r339;
	xor.b32  	%r473, %r344, %r474;
	add.s32 	%r345, %r336, %r473;
	add.s32 	%r346, %r345, 362437;
	cvt.rn.f32.u32 	%f1, %r346;
	fma.rn.f32 	%f2, %f1, 0f2F800000, 0f2F000000;
	cvt.f64.f32 	%fd1, %f2;
	shr.u32 	%r347, %r340, 2;
	xor.b32  	%r348, %r347, %r340;
	st.global.v2.u32 	[%rd2+8], {%r475, %r474};
	shl.b32 	%r349, %r473, 4;
	shl.b32 	%r350, %r348, 1;
	xor.b32  	%r351, %r350, %r349;
	xor.b32  	%r352, %r351, %r348;
	xor.b32  	%r472, %r352, %r473;
	st.global.v2.u32 	[%rd2+16], {%r473, %r472};
	add.s32 	%r471, %r336, 724874;
	st.global.v2.u32 	[%rd2], {%r471, %r476};
	add.s32 	%r353, %r472, %r471;
	cvt.rn.f32.u32 	%f3, %r353;
	fma.rn.f32 	%f4, %f3, 0f2F800000, 0f2F000000;
	cvt.f64.f32 	%fd2, %f4;
	mul.f64 	%fd3, %fd2, %fd2;
	fma.rn.f64 	%fd4, %fd1, %fd1, %fd3;
	sqrt.rn.f64 	%fd5, %fd4;
	setp.gtu.f64 	%p26, %fd5, 0d3FF0000000000000;
	@%p26 bra 	$L__BB0_46;
	ld.global.u32 	%r354, [%rd8];
	add.s32 	%r355, %r354, 1;
	st.global.u32 	[%rd8], %r355;
	ld.global.v2.u32 	{%r471, %r476}, [%rd2];
	ld.global.v2.u32 	{%r475, %r474}, [%rd2+8];
	ld.global.v2.u32 	{%r473, %r472}, [%rd2+16];
$L__BB0_46:
	shr.u32 	%r356, %r476, 2;
	xor.b32  	%r357, %r356, %r476;
	shl.b32 	%r358, %r472, 4;
	shl.b32 	%r359, %r357, 1;
	xor.b32  	%r360, %r359, %r358;
	xor.b32  	%r361, %r360, %r357;
	xor.b32  	%r362, %r361, %r472;
	add.s32 	%r363, %r471, %r362;
	add.s32 	%r364, %r363, 362437;
	cvt.rn.f32.u32 	%f5, %r364;
	fma.rn.f32 	%f6, %f5, 0f2F800000, 0f2F000000;
	cvt.f64.f32 	%fd6, %f6;
	shr.u32 	%r365, %r475, 2;
	xor.b32  	%r366, %r365, %r475;
	st.global.v2.u32 	[%rd2+8], {%r473, %r472};
	shl.b32 	%r367, %r362, 4;
	shl.b32 	%r368, %r366, 1;
	xor.b32  	%r369, %r368, %r367;
	xor.b32  	%r370, %r369, %r366;
	xor.b32  	%r371, %r370, %r362;
	st.global.v2.u32 	[%rd2+16], {%r362, %r371};
	add.s32 	%r372, %r471, 724874;
	st.global.v2.u32 	[%rd2], {%r372, %r474};
	add.s32 	%r373, %r371, %r372;
	cvt.rn.f32.u32 	%f7, %r373;
	fma.rn.f32 	%f8, %f7, 0f2F800000, 0f2F000000;
	cvt.f64.f32 	%fd7, %f8;
	mul.f64 	%fd8, %fd7, %fd7;
	fma.rn.f64 	%fd9, %fd6, %fd6, %fd8;
	sqrt.rn.f64 	%fd10, %fd9;
	setp.gtu.f64 	%p27, %fd10, 0d3FF0000000000000;
	@%p27 bra 	$L__BB0_48;
	ld.global.u32 	%r374, [%rd8];
	add.s32 	%r375, %r374, 1;
	st.global.u32 	[%rd8], %r375;
$L__BB0_48:
	add.s32 	%r470, %r470, 2;
	setp.ne.s32 	%p28, %r470, 1000;
	@%p28 bra 	$L__BB0_44;
$L__BB0_49:
	ret;

}


// ===== COMPILED SASS (sm_100) =====

	.target	sm_100

	.elftype	@"ET_EXEC"


//--------------------- .note.nv.tkinfo           --------------------------
	.section	.note.nv.tkinfo,"",@"SHT_NOTE"
	.sectionflags	@"SHF_NOTE_NV_TKINFO"
	.tkinfo
        /*0018*/ 	.word	0x00000002
        /*0030*/ 	.string	""
        /*0030*/ 	.string	"ptxas"
        /*0030*/ 	.string	"Cuda compilation tools, release 13.0, V13.0.88"
        /*0030*/ 	.string	"Build cuda_13.0.r13.0/compiler.36424714_0"
        /*0030*/ 	.string	"-arch sm_100 -m 64 "



//--------------------- .note.nv.cuinfo           --------------------------
	.section	.note.nv.cuinfo,"",@"SHT_NOTE"
	.sectionflags	@"SHF_NOTE_NV_CUINFO"
        /*0018*/ 	.short	0x0002
        /*001a*/ 	.short	0x0064
        /*001c*/ 	.short	0x0082
	.zero		2


//--------------------- .nv.info                  --------------------------
	.section	.nv.info,"",@"SHT_CUDA_INFO"
	.align	4


	//----- nvinfo : EIATTR_REGCOUNT
	.align		4
        /*0000*/ 	.byte	0x04, 0x2f
        /*0002*/ 	.short	(.L_10 - .L_9)
	.align		4
.L_9:
        /*0004*/ 	.word	index@(_Z9pi_kernelPiP17curandStateXORWOW)
        /*0008*/ 	.word	0x00000020


	//----- nvinfo : EIATTR_FRAME_SIZE
	.align		4
.L_10:
        /*000c*/ 	.byte	0x04, 0x11
        /*000e*/ 	.short	(.L_12 - .L_11)
	.align		4
.L_11:
        /*0010*/ 	.word	index@($__internal_0_$__cuda_sm20_dsqrt_rn_f64_mediumpath_v1)
        /*0014*/ 	.word	0x00000000


	//----- nvinfo : EIATTR_FRAME_SIZE
	.align		4
.L_12:
        /*0018*/ 	.byte	0x04, 0x11
        /*001a*/ 	.short	(.L_14 - .L_13)
	.align		4
.L_13:
        /*001c*/ 	.word	index@(_Z9pi_kernelPiP17curandStateXORWOW)
        /*0020*/ 	.word	0x00000000


	//----- nvinfo : EIATTR_MIN_STACK_SIZE
	.align		4
.L_14:
        /*0024*/ 	.byte	0x04, 0x12
        /*0026*/ 	.short	(.L_16 - .L_15)
	.align		4
.L_15:
        /*0028*/ 	.word	index@(_Z9pi_kernelPiP17curandStateXORWOW)
        /*002c*/ 	.word	0x00000000
.L_16:


//--------------------- .nv.compat                --------------------------
	.section	.nv.compat,"",@"SHT_CUDA_COMPAT_INFO"
	.align	4
        /*0000*/ 	.byte	0x02, 0x09, 0x00, 0x00, 0x02, 0x02, 0x01, 0x00, 0x02, 0x05, 0x05, 0x00, 0x03, 0x07, 0x01, 0x01
        /*0010*/ 	.byte	0x02, 0x03, 0x00, 0x00, 0x02, 0x06, 0x01, 0x00, 0x04, 0x0b, 0x08, 0x00, 0x01, 0x00, 0x00, 0x00
        /*0020*/ 	.byte	0x00, 0x00, 0x00, 0x00


//--------------------- .nv.info._Z9pi_kernelPiP17curandStateXORWOW --------------------------
	.section	.nv.info._Z9pi_kernelPiP17curandStateXORWOW,"",@"SHT_CUDA_INFO"
	.sectionflags	@""
	.align	4


	//----- nvinfo : EIATTR_CUDA_API_VERSION
	.align		4
        /*0000*/ 	.byte	0x04, 0x37
        /*0002*/ 	.short	(.L_18 - .L_17)
.L_17:
        /*0004*/ 	.word	0x00000082


	//----- nvinfo : EIATTR_KPARAM_INFO
	.align		4
.L_18:
        /*0008*/ 	.byte	0x04, 0x17
        /*000a*/ 	.short	(.L_20 - .L_19)
.L_19:
        /*000c*/ 	.word	0x00000000
        /*0010*/ 	.short	0x0001
        /*0012*/ 	.short	0x0008
        /*0014*/ 	.byte	0x00, 0xf5, 0x21, 0x00


	//----- nvinfo : EIATTR_KPARAM_INFO
	.align		4
.L_20:
        /*0018*/ 	.byte	0x04, 0x17
        /*001a*/ 	.short	(.L_22 - .L_21)
.L_21:
        /*001c*/ 	.word	0x00000000
        /*0020*/ 	.short	0x0000
        /*0022*/ 	.short	0x0000
        /*0024*/ 	.byte	0x00, 0xf5, 0x21, 0x00


	//----- nvinfo : EIATTR_SPARSE_MMA_MASK
	.align		4
.L_22:
        /*0028*/ 	.byte	0x03, 0x50
        /*002a*/ 	.short	0x0000


	//----- nvinfo : EIATTR_MAXREG_COUNT
	.align		4
        /*002c*/ 	.byte	0x03, 0x1b
        /*002e*/ 	.short	0x00ff


	//----- nvinfo : EIATTR_MERCURY_ISA_VERSION
	.align		4
        /*0030*/ 	.byte	0x03, 0x5f
        /*0032*/ 	.short	0x0101


	//----- nvinfo : EIATTR_VRC_CTA_INIT_COUNT
	.align		4
        /*0034*/ 	.byte	0x02, 0x4a
	.zero		1
	.zero		1


	//----- nvinfo : EIATTR_EXIT_INSTR_OFFSETS
	.align		4
        /*0038*/ 	.byte	0x04, 0x1c
        /*003a*/ 	.short	(.L_24 - .L_23)


	//   ....[0]....
.L_23:
        /*003c*/ 	.word	0x00000060


	//   ....[1]....
        /*0040*/ 	.word	0x00001760


	//----- nvinfo : EIATTR_CRS_STACK_SIZE
	.align		4
.L_24:
        /*0044*/ 	.byte	0x04, 0x1e
        /*0046*/ 	.short	(.L_26 - .L_25)
.L_25:
        /*0048*/ 	.word	0x00000000


	//----- nvinfo : EIATTR_CBANK_PARAM_SIZE
	.align		4
.L_26:
        /*004c*/ 	.byte	0x03, 0x19
        /*004e*/ 	.short	0x0010


	//----- nvinfo : EIATTR_PARAM_CBANK
	.align		4
        /*0050*/ 	.byte	0x04, 0x0a
        /*0052*/ 	.short	(.L_28 - .L_27)
	.align		4
.L_27:
        /*0054*/ 	.word	index@(.nv.constant0._Z9pi_kernelPiP17curandStateXORWOW)
        /*0058*/ 	.short	0x0380
        /*005a*/ 	.short	0x0010


	//----- nvinfo : EIATTR_SW_WAR
	.align		4
.L_28:
        /*005c*/ 	.byte	0x04, 0x36
        /*005e*/ 	.short	(.L_30 - .L_29)
.L_29:
        /*0060*/ 	.word	0x00000008
.L_30:


//--------------------- .nv.callgraph             --------------------------
	.section	.nv.callgraph,"",@"SHT_CUDA_CALLGRAPH"
	.align	4
	.sectionentsize	8
	.align		4
        /*0000*/ 	.word	0x00000000
	.align		4
        /*0004*/ 	.word	0xffffffff
	.align		4
        /*0008*/ 	.word	0x00000000
	.align		4
        /*000c*/ 	.word	0xfffffffe
	.align		4
        /*0010*/ 	.word	0x00000000
	.align		4
        /*0014*/ 	.word	0xfffffffd
	.align		4
        /*0018*/ 	.word	0x00000000
	.align		4
        /*001c*/ 	.word	0xfffffffc


//--------------------- .nv.constant4             --------------------------
	.section	.nv.constant4,"a",@progbits
	.align	8
	.align		8
.nv.constant4:
        /*0000*/ 	.dword	precalc_xorwow_matrix
	.align		8
        /*0008*/ 	.dword	precalc_xorwow_offset_matrix
	.align		8
        /*0010*/ 	.dword	mrg32k3aM1
	.align		8
        /*0018*/ 	.dword	mrg32k3aM2
	.align		8
        /*0020*/ 	.dword	mrg32k3aM1SubSeq
	.align		8
        /*0028*/ 	.dword	mrg32k3aM2SubSeq
	.align		8
        /*0030*/ 	.dword	mrg32k3aM1Seq
	.align		8
        /*0038*/ 	.dword	mrg32k3aM2Seq


//--------------------- .nv.constant3             --------------------------
	.section	.nv.constant3,"a",@progbits
	.align	8
.nv.constant3:
	.type		__cr_lgamma_table,@object
	.size		__cr_lgamma_table,(.L_8 - __cr_lgamma_table)
__cr_lgamma_table:
        /*0000*/ 	.byte	0x00, 0x00, 0x00, 0x00, 0x00, 0x00, 0x00, 0x00, 0x00, 0x00, 0x00, 0x00, 0x00, 0x00, 0x00, 0x00
        /*0010*/ 	.byte	0xef, 0x39, 0xfa, 0xfe, 0x42, 0x2e, 0xe6, 0x3f, 0x02, 0x20, 0x2a, 0xfa, 0x0b, 0xab, 0xfc, 0x3f
        /*0020*/ 	.byte	0xf9, 0x2c, 0x92, 0x7c, 0xa7, 0x6c, 0x09, 0x40, 0xc9, 0x79, 0x44, 0x3c, 0x64, 0x26, 0x13, 0x40
        /*0030*/ 	.byte	0xca, 0x01, 0xcf, 0x3a, 0x27, 0x51, 0x1a, 0x40, 0x30, 0xcc, 0x2d, 0xf3, 0xe1, 0x0c, 0x21, 0x40
        /*0040*/ 	.byte	0x0d, 0xb7, 0xfc, 0x82, 0x8e, 0x35, 0x25, 0x40
.L_8:


//--------------------- .text._Z9pi_kernelPiP17curandStateXORWOW --------------------------
	.section	.text._Z9pi_kernelPiP17curandStateXORWOW,"ax",@progbits
	.align	128
        .global         _Z9pi_kernelPiP17curandStateXORWOW
        .type           _Z9pi_kernelPiP17curandStateXORWOW,@function
        .size           _Z9pi_kernelPiP17curandStateXORWOW,(.L_x_22 - _Z9pi_kernelPiP17curandStateXORWOW)
        .other          _Z9pi_kernelPiP17curandStateXORWOW,@"STO_CUDA_ENTRY STV_DEFAULT"
_Z9pi_kernelPiP17curandStateXORWOW:
.text._Z9pi_kernelPiP17curandStateXORWOW:
[----:B------:R-:W-:Y:S01]  /*0000*/  LDC R1, c[0x0][0x37c] ;  /* 0x0000df00ff017b82 */ /* 0x000fe20000000800 */
[----:B------:R-:W0:Y:S07]  /*0010*/  S2R R3, SR_TID.X ;  /* 0x0000000000037919 */ /* 0x000e2e0000002100 */
[----:B------:R-:W0:Y:S08]  /*0020*/  S2UR UR4, SR_CTAID.X ;  /* 0x00000000000479c3 */ /* 0x000e300000002500 */
[----:B------:R-:W0:Y:S02]  /*0030*/  LDC R0, c[0x0][0x360] ;  /* 0x0000d800ff007b82 */ /* 0x000e240000000800 */
[----:B0-----:R-:W-:-:S05]  /*0040*/  IMAD R0, R0, UR4, R3 ;  /* 0x0000000400007c24 */ /* 0x001fca000f8e0203 */
[----:B------:R-:W-:-:S13]  /*0050*/  ISETP.GT.AND P0, PT, R0, 0x270f, PT ;  /* 0x0000270f0000780c */ /* 0x000fda0003f04270 */
[----:B------:R-:W-:Y:S05]  /*0060*/  @P0 EXIT ;  /* 0x000000000000094d */ /* 0x000fea0003800000 */
[----:B------:R-:W0:Y:S01]  /*0070*/  LDC.64 R8, c[0x0][0x388] ;  /* 0x0000e200ff087b82 */ /* 0x000e220000000a00 */
[----:B------:R-:W1:Y:S01]  /*0080*/  LDCU.64 UR6, c[0x0][0x358] ;  /* 0x00006b00ff0677ac */ /* 0x000e620008000a00 */
[C---:B------:R-:W-:Y:S01]  /*0090*/  LOP3.LUT R2, R0.reuse, 0xaad26b49, RZ, 0x3c, !PT ;  /* 0xaad26b4900027812 */ /* 0x040fe200078e3cff */
[----:B------:R-:W-:Y:S01]  /*00a0*/  IMAD.MOV.U32 R3, RZ, RZ, -0x266e14b1 ;  /* 0xd991eb4fff037424 */ /* 0x000fe200078e00ff */
[----:B------:R-:W-:Y:S01]  /*00b0*/  ISETP.GT.AND P0, PT, R0, -0x1, PT ;  /* 0xffffffff0000780c */ /* 0x000fe20003f04270 */
[----:B------:R-:W-:Y:S01]  /*00c0*/  BSSY.RECONVERGENT B0, `(.L_x_0) ;  /* 0x00000df000007945 */ /* 0x000fe20003800200 */
[----:B------:R-:W-:Y:S01]  /*00d0*/  SHF.R.S32.HI R12, RZ, 0x1f, R0 ;  /* 0x0000001fff0c7819 */ /* 0x000fe20000011400 */
[----:B------:R-:W-:Y:S01]  /*00e0*/  IMAD R2, R2, 0x4182bed5, RZ ;  /* 0x4182bed502027824 */ /* 0x000fe200078e02ff */
[----:B------:R-:W-:Y:S02]  /*00f0*/  SEL R3, R3, 0x8bf16996, P0 ;  /* 0x8bf1699603037807 */ /* 0x000fe40000000000 */
[----:B------:R-:W-:Y:S01]  /*0100*/  ISETP.NE.AND P0, PT, R0, RZ, PT ;  /* 0x000000ff0000720c */ /* 0x000fe20003f05270 */
[C---:B------:R-:W-:Y:S01]  /*0110*/  VIADD R5, R2.reuse, 0x75bcd15 ;  /* 0x075bcd1502057836 */ /* 0x040fe20000000000 */
[C---:B------:R-:W-:Y:S01]  /*0120*/  IADD3 R4, PT, PT, R3.reuse, 0x64f0c9, R2 ;  /* 0x0064f0c903047810 */ /* 0x040fe20007ffe002 */
[C---:B------:R-:W-:Y:S01]  /*0130*/  VIADD R7, R3.reuse, 0x1f123bb5 ;  /* 0x1f123bb503077836 */ /* 0x040fe20000000000 */
[----:B------:R-:W-:Y:S01]  /*0140*/  LOP3.LUT R10, R3, 0x5491333, RZ, 0x3c, !PT ;  /* 0x05491333030a7812 */ /* 0x000fe200078e3cff */
[C---:B------:R-:W-:Y:S01]  /*0150*/  VIADD R11, R2.reuse, 0x583f19 ;  /* 0x00583f19020b7836 */ /* 0x040fe20000000000 */
[----:B------:R-:W-:Y:S01]  /*0160*/  LOP3.LUT R6, R2, 0x159a55e5, RZ, 0x3c, !PT ;  /* 0x159a55e502067812 */ /* 0x000fe200078e3cff */
[----:B0-----:R-:W-:-:S05]  /*0170*/  IMAD.WIDE R8, R0, 0x30, R8 ;  /* 0x0000003000087825 */ /* 0x001fca00078e0208 */
[----:B-1----:R0:W-:Y:S04]  /*0180*/  STG.E.64 desc[UR6][R8.64], R4 ;  /* 0x0000000408007986 */ /* 0x0021e8000c101b06 */
[----:B------:R0:W-:Y:S04]  /*0190*/  STG.E.64 desc[UR6][R8.64+0x8], R6 ;  /* 0x0000080608007986 */ /* 0x0001e8000c101b06 */
[----:B------:R0:W-:Y:S01]  /*01a0*/  STG.E.64 desc[UR6][R8.64+0x10], R10 ;  /* 0x0000100a08007986 */ /* 0x0001e2000c101b06 */
[----:B------:R-:W-:Y:S05]  /*01b0*/  @!P0 BRA `(.L_x_1) ;  /* 0x0000000c003c8947 */ /* 0x000fea0003800000 */
[----:B------:R-:W-:Y:S02]  /*01c0*/  IMAD.MOV.U32 R13, RZ, RZ, RZ ;  /* 0x000000ffff0d7224 */ /* 0x000fe400078e00ff */
[----:B------:R-:W-:-:S07]  /*01d0*/  IMAD.MOV.U32 R15, RZ, RZ, R0 ;  /* 0x000000ffff0f7224 */ /* 0x000fce00078e0000 */
.L_x_7:
[----:B------:R-:W-:Y:S01]  /*01e0*/  LOP3.LUT R14, R15, 0x3, RZ, 0xc0, !PT ;  /* 0x000000030f0e7812 */ /* 0x000fe200078ec0ff */
[----:B------:R-:W-:Y:S03]  /*01f0*/  BSSY.RECONVERGENT B1, `(.L_x_2) ;  /* 0x00000c5000017945 */ /* 0x000fe60003800200 */
[----:B------:R-:W-:-:S04]  /*0200*/  ISETP.NE.U32.AND P0, PT, R14, RZ, PT ;  /* 0x000000ff0e00720c */ /* 0x000fc80003f05070 */
[----:B------:R-:W-:-:S13]  /*0210*/  ISETP.NE.AND.EX P0, PT, RZ, RZ, PT, P0 ;  /* 0x000000ffff00720c */ /* 0x000fda0003f05300 */
[----:B-1----:R-:W-:Y:S05]  /*0220*/  @!P0 BRA `(.L_x_3) ;  /* 0x0000000c00048947 */ /* 0x002fea0003800000 */
[----:B0-----:R-:W0:Y:S01]  /*0230*/  LDC.64 R6, c[0x4][RZ] ;  /* 0x01000000ff067b82 */ /* 0x001e220000000a00 */
[----:B------:R-:W-:Y:S02]  /*0240*/  IMAD.MOV.U32 R17, RZ, RZ, RZ ;  /* 0x000000ffff117224 */ /* 0x000fe400078e00ff */
[----:B0-----:R-:W-:-:S07]  /*0250*/  IMAD.WIDE.U32 R6, R13, 0xc80, R6 ;  /* 0x00000c800d067825 */ /* 0x001fce00078e0006 */
.L_x_6:
[----:B-1----:R-:W-:Y:S01]  /*0260*/  IMAD.MOV.U32 R19, RZ, RZ, RZ ;  /* 0x000000ffff137224 */ /* 0x002fe200078e00ff */
[----:B------:R-:W-:Y:S01]  /*0270*/  CS2R R4, SRZ ;  /* 0x0000000000047805 */ /* 0x000fe2000001ff00 */
[----:B------:R-:W-:Y:S01]  /*0280*/  IMAD.MOV.U32 R21, RZ, RZ, RZ ;  /* 0x000000ffff157224 */ /* 0x000fe200078e00ff */
[----:B------:R-:W-:-:S07]  /*0290*/  CS2R R2, SRZ ;  /* 0x0000000000027805 */ /* 0x000fce000001ff00 */
.L_x_5:
[----:B------:R-:W-:-:S05]  /*02a0*/  IMAD.WIDE.U32 R10, R21, 0x4, R8 ;  /* 0x00000004150a7825 */ /* 0x000fca00078e0008 */
[----:B------:R0:W5:Y:S01]  /*02b0*/  LDG.E R16, desc[UR6][R10.64+0x4] ;  /* 0x000004060a107981 */ /* 0x000162000c1e1900 */
[----:B------:R-:W-:Y:S02]  /*02c0*/  IMAD.SHL.U32 R18, R21, 0x20, RZ ;  /* 0x0000002015127824 */ /* 0x000fe400078e00ff */
[----:B------:R-:W-:-:S07]  /*02d0*/  IMAD.MOV.U32 R23, RZ, RZ, RZ ;  /* 0x000000ffff177224 */ /* 0x000fce00078e00ff */
.L_x_4:
[----:B-----5:R-:W-:Y:S01]  /*02e0*/  SHF.R.U32.HI R22, RZ, R23, R16 ;  /* 0x00000017ff167219 */ /* 0x020fe20000011610 */
[----:B0-----:R-:W-:-:S03]  /*02f0*/  IMAD.IADD R10, R18, 0x1, R23 ;  /* 0x00000001120a7824 */ /* 0x001fc600078e0217 */
[----:B------:R-:W-:-:S04]  /*0300*/  LOP3.LUT R11, R22, 0x1, RZ, 0xc0, !PT ;  /* 0x00000001160b7812 */ /* 0x000fc800078ec0ff */
[----:B------:R-:W-:Y:S01]  /*0310*/  ISETP.NE.U32.AND P0, PT, R11, 0x1, PT ;  /* 0x000000010b00780c */ /* 0x000fe20003f05070 */
[----:B------:R-:W-:-:S03]  /*0320*/  IMAD R11, R10, 0x5, RZ ;  /* 0x000000050a0b7824 */ /* 0x000fc600078e02ff */
[----:B------:R-:W-:Y:S01]  /*0330*/  R2P PR, R22, 0x7e ;  /* 0x0000007e16007804 */ /* 0x000fe20000000000 */
[----:B------:R-:W-:-:S08]  /*0340*/  IMAD.WIDE.U32 R10, R11, 0x4, R6 ;  /* 0x000000040b0a7825 */ /* 0x000fd000078e0006 */
[----:B------:R-:W2:Y:S04]  /*0350*/  @!P0 LDG.E R20, desc[UR6][R10.64+0x10] ;  /* 0x000010060a148981 */ /* 0x000ea8000c1e1900 */
[----:B------:R-:W3:Y:S04]  /*0360*/  @P1 LDG.E R24, desc[UR6][R10.64+0x24] ;  /* 0x000024060a181981 */ /* 0x000ee8000c1e1900 */
[----:B------:R-:W4:Y:S04]  /*0370*/  @P2 LDG.E R26, desc[UR6][R10.64+0x38] ;  /* 0x000038060a1a2981 */ /* 0x000f28000c1e1900 */
[----:B------:R-:W4:Y:S04]  /*0380*/  @P3 LDG.E R28, desc[UR6][R10.64+0x4c] ;  /* 0x00004c060a1c3981 */ /* 0x000f28000c1e1900 */
[----:B------:R-:W4:Y:S04]  /*0390*/  @!P0 LDG.E R25, desc[UR6][R10.64+0x4] ;  /* 0x000004060a198981 */ /* 0x000f28000c1e1900 */
[----:B------:R-:W4:Y:S01]  /*03a0*/  @P1 LDG.E R27, desc[UR6][R10.64+0x20] ;  /* 0x000020060a1b1981 */ /* 0x000f22000c1e1900 */
[----:B--2---:R-:W-:-:S03]  /*03b0*/  @!P0 LOP3.LUT R5, R5, R20, RZ, 0x3c, !PT ;  /* 0x0000001405058212 */ /* 0x004fc600078e3cff */
[----:B------:R-:W2:Y:S01]  /*03c0*/  @!P0 LDG.E R20, desc[UR6][R10.64] ;  /* 0x000000060a148981 */ /* 0x000ea2000c1e1900 */
[----:B---3--:R-:W-:-:S03]  /*03d0*/  @P1 LOP3.LUT R5, R5, R24, RZ, 0x3c, !PT ;  /* 0x0000001805051212 */ /* 0x008fc600078e3cff */
[----:B------:R-:W3:Y:S01]  /*03e0*/  @P4 LDG.E R24, desc[UR6][R10.64+0x60] ;  /* 0x000060060a184981 */ /* 0x000ee2000c1e1900 */
[----:B----4-:R-:W-:-:S03]  /*03f0*/  @P2 LOP3.LUT R5, R5, R26, RZ, 0x3c, !PT ;  /* 0x0000001a05052212 */ /* 0x010fc600078e3cff */
[----:B------:R-:W4:Y:S01]  /*0400*/  @P5 LDG.E R26, desc[UR6][R10.64+0x74] ;  /* 0x000074060a1a5981 */ /* 0x000f22000c1e1900 */
[----:B------:R-:W-:Y:S02]  /*0410*/  @P3 LOP3.LUT R5, R5, R28, RZ, 0x3c, !PT ;  /* 0x0000001c05053212 */ /* 0x000fe400078e3cff */
[----:B------:R-:W-:Y:S02]  /*0420*/  @!P0 LOP3.LUT R2, R2, R25, RZ, 0x3c, !PT ;  /* 0x0000001902028212 */ /* 0x000fe400078e3cff */
[----:B------:R-:W4:Y:S01]  /*0430*/  @!P0 LDG.E R25, desc[UR6][R10.64+0xc] ;  /* 0x00000c060a198981 */ /* 0x000f22000c1e1900 */
[----:B--2---:R-:W-:-:S03]  /*0440*/  @!P0 LOP3.LUT R19, R19, R20, RZ, 0x3c, !PT ;  /* 0x0000001413138212 */ /* 0x004fc600078e3cff */
[----:B------:R-:W2:Y:S01]  /*0450*/  @!P0 LDG.E R20, desc[UR6][R10.64+0x8] ;  /* 0x000008060a148981 */ /* 0x000ea2000c1e1900 */
[----:B---3--:R-:W-:-:S03]  /*0460*/  @P4 LOP3.LUT R5, R5, R24, RZ, 0x3c, !PT ;  /* 0x0000001805054212 */ /* 0x008fc600078e3cff */
[----:B------:R-:W3:Y:S01]  /*0470*/  @P1 LDG.E R24, desc[UR6][R10.64+0x14] ;  /* 0x000014060a181981 */ /* 0x000ee2000c1e1900 */
[----:B----4-:R-:W-:-:S03]  /*0480*/  @!P0 LOP3.LUT R4, R4, R25, RZ, 0x3c, !PT ;  /* 0x0000001904048212 */ /* 0x010fc600078e3cff */
[----:B------:R-:W4:Y:S01]  /*0490*/  @P1 LDG.E R25, desc[UR6][R10.64+0x18] ;  /* 0x000018060a191981 */ /* 0x000f22000c1e1900 */
[----:B--2---:R-:W-:-:S03]  /*04a0*/  @!P0 LOP3.LUT R3, R3, R20, RZ, 0x3c, !PT ;  /* 0x0000001403038212 */ /* 0x004fc600078e3cff */
[----:B------:R-:W2:Y:S01]  /*04b0*/  @P1 LDG.E R20, desc[UR6][R10.64+0x1c] ;  /* 0x00001c060a141981 */ /* 0x000ea2000c1e1900 */
[----:B---3--:R-:W-:-:S03]  /*04c0*/  @P1 LOP3.LUT R19, R19, R24, RZ, 0x3c, !PT ;  /* 0x0000001813131212 */ /* 0x008fc600078e3cff */
[----:B------:R-:W3:Y:S01]  /*04d0*/  @P2 LDG.E R24, desc[UR6][R10.64+0x28] ;  /* 0x000028060a182981 */ /* 0x000ee2000c1e1900 */
[----:B------:R-:W-:-:S03]  /*04e0*/  @P1 LOP3.LUT R4, R4, R27, RZ, 0x3c, !PT ;  /* 0x0000001b04041212 */ /* 0x000fc600078e3cff */
[----:B------:R-:W3:Y:S01]  /*04f0*/  @P2 LDG.E R27, desc[UR6][R10.64+0x34] ;  /* 0x000034060a1b2981 */ /* 0x000ee2000c1e1900 */
[----:B----4-:R-:W-:-:S03]  /*0500*/  @P1 LOP3.LUT R2, R2, R25, RZ, 0x3c, !PT ;  /* 0x0000001902021212 */ /* 0x010fc600078e3cff */
[----:B------:R-:W4:Y:S01]  /*0510*/  @P2 LDG.E R25, desc[UR6][R10.64+0x2c] ;  /* 0x00002c060a192981 */ /* 0x000f22000c1e1900 */
[----:B--2---:R-:W-:-:S03]  /*0520*/  @P1 LOP3.LUT R3, R3, R20, RZ, 0x3c, !PT ;  /* 0x0000001403031212 */ /* 0x004fc600078e3cff */
        /* <DEDUP_REMOVED lines=27> */
[----:B------:R-:W-:Y:S02]  /*06e0*/  LOP3.LUT P0, RZ, R22, 0x80, RZ, 0xc0, !PT ;  /* 0x0000008016ff7812 */ /* 0x000fe4000780c0ff */
[----:B------:R-:W-:Y:S02]  /*06f0*/  @P5 LOP3.LUT R4, R4, R27, RZ, 0x3c, !PT ;  /* 0x0000001b04045212 */ /* 0x000fe400078e3cff */
        /* <DEDUP_REMOVED lines=17> */
[----:B------:R-:W-:Y:S02]  /*0810*/  @P6 LOP3.LUT R5, R5, R26, RZ, 0x3c, !PT ;  /* 0x0000001a05056212 */ /* 0x000fe400078e3cff */
[----:B------:R-:W-:Y:S02]  /*0820*/  @P0 LOP3.LUT R4, R4, R27, RZ, 0x3c, !PT ;  /* 0x0000001b04040212 */ /* 0x000fe400078e3cff */
[----:B----4-:R-:W-:Y:S02]  /*0830*/  @P0 LOP3.LUT R2, R2, R25, RZ, 0x3c, !PT ;  /* 0x0000001902020212 */ /* 0x010fe400078e3cff */
[----:B--2---:R-:W-:Y:S02]  /*0840*/  @P0 LOP3.LUT R3, R3, R20, RZ, 0x3c, !PT ;  /* 0x0000001403030212 */ /* 0x004fe400078e3cff */
[----:B---3--:R-:W-:Y:S02]  /*0850*/  @P0 LOP3.LUT R5, R5, R24, RZ, 0x3c, !PT ;  /* 0x0000001805050212 */ /* 0x008fe400078e3cff */
[----:B------:R-:W-:-:S13]  /*0860*/  R2P PR, R22.B1, 0x7f ;  /* 0x0000007f16007804 */ /* 0x000fda0000001000 */
[----:B------:R-:W2:Y:S04]  /*0870*/  @P0 LDG.E R20, desc[UR6][R10.64+0xa0] ;  /* 0x0000a0060a140981 */ /* 0x000ea8000c1e1900 */
[----:B------:R-:W3:Y:S04]  /*0880*/  @P1 LDG.E R26, desc[UR6][R10.64+0xb4] ;  /* 0x0000b4060a1a1981 */ /* 0x000ee8000c1e1900 */
[----:B------:R-:W4:Y:S04]  /*0890*/  @P0 LDG.E R25, desc[UR6][R10.64+0xa4] ;  /* 0x0000a4060a190981 */ /* 0x000f28000c1e1900 */
[----:B------:R-:W4:Y:S04]  /*08a0*/  @P0 LDG.E R24, desc[UR6][R10.64+0xa8] ;  /* 0x0000a8060a180981 */ /* 0x000f28000c1e1900 */
[----:B------:R-:W4:Y:S01]  /*08b0*/  @P0 LDG.E R27, desc[UR6][R10.64+0xac] ;  /* 0x0000ac060a1b0981 */ /* 0x000f22000c1e1900 */
[----:B--2---:R-:W-:-:S03]  /*08c0*/  @P0 LOP3.LUT R19, R19, R20, RZ, 0x3c, !PT ;  /* 0x0000001413130212 */ /* 0x004fc600078e3cff */
[----:B------:R-:W2:Y:S01]  /*08d0*/  @P1 LDG.E R20, desc[UR6][R10.64+0xbc] ;  /* 0x0000bc060a141981 */ /* 0x000ea2000c1e1900 */
[----:B---3--:R-:W-:-:S03]  /*08e0*/  @P1 LOP3.LUT R19, R19, R26, RZ, 0x3c, !PT ;  /* 0x0000001a13131212 */ /* 0x008fc600078e3cff */
[----:B------:R-:W3:Y:S01]  /*08f0*/  @P0 LDG.E R26, desc[UR6][R10.64+0xb0] ;  /* 0x0000b0060a1a0981 */ /* 0x000ee2000c1e1900 */
[----:B----4-:R-:W-:-:S03]  /*0900*/  @P0 LOP3.LUT R2, R2, R25, RZ, 0x3c, !PT ;  /* 0x0000001902020212 */ /* 0x010fc600078e3cff */
[----:B------:R-:W4:Y:S01]  /*0910*/  @P1 LDG.E R25, desc[UR6][R10.64+0xb8] ;  /* 0x0000b8060a191981 */ /* 0x000f22000c1e1900 */
[----:B------:R-:W-:-:S03]  /*0920*/  @P0 LOP3.LUT R3, R3, R24, RZ, 0x3c, !PT ;  /* 0x0000001803030212 */ /* 0x000fc600078e3cff */
[----:B------:R-:W2:Y:S01]  /*0930*/  @P2 LDG.E R24, desc[UR6][R10.64+0xc8] ;  /* 0x0000c8060a182981 */ /* 0x000ea2000c1e1900 */
[----:B------:R-:W-:-:S03]  /*0940*/  @P0 LOP3.LUT R4, R4, R27, RZ, 0x3c, !PT ;  /* 0x0000001b04040212 */ /* 0x000fc600078e3cff */
[----:B------:R-:W2:Y:S01]  /*0950*/  @P2 LDG.E R27, desc[UR6][R10.64+0xcc] ;  /* 0x0000cc060a1b2981 */ /* 0x000ea2000c1e1900 */
[----:B---3--:R-:W-:Y:S02]  /*0960*/  @P0 LOP3.LUT R5, R5, R26, RZ, 0x3c, !PT ;  /* 0x0000001a05050212 */ /* 0x008fe400078e3cff */
[----:B------:R-:W-:Y:S02]  /*0970*/  LOP3.LUT P0, RZ, R22, 0x8000, RZ, 0xc0, !PT ;  /* 0x0000800016ff7812 */ /* 0x000fe4000780c0ff */
[----:B----4-:R-:W-:Y:S01]  /*0980*/  @P1 LOP3.LUT R2, R2, R25, RZ, 0x3c, !PT ;  /* 0x0000001902021212 */ /* 0x010fe200078e3cff */
[----:B------:R-:W3:Y:S01]  /*0990*/  @P1 LDG.E R22, desc[UR6][R10.64+0xc4] ;  /* 0x0000c4060a161981 */ /* 0x000ee2000c1e1900 */
[----:B--2---:R-:W-:-:S03]  /*09a0*/  @P1 LOP3.LUT R3, R3, R20, RZ, 0x3c, !PT ;  /* 0x0000001403031212 */ /* 0x004fc600078e3cff */
[----:B------:R-:W2:Y:S01]  /*09b0*/  @P1 LDG.E R25, desc[UR6][R10.64+0xc0] ;  /* 0x0000c0060a191981 */ /* 0x000ea2000c1e1900 */
[----:B------:R-:W-:-:S03]  /*09c0*/  @P2 LOP3.LUT R19, R19, R24, RZ, 0x3c, !PT ;  /* 0x0000001813132212 */ /* 0x000fc600078e3cff */
[----:B------:R-:W4:Y:S04]  /*09d0*/  @P3 LDG.E R24, desc[UR6][R10.64+0xdc] ;  /* 0x0000dc060a183981 */ /* 0x000f28000c1e1900 */
[----:B------:R-:W4:Y:S01]  /*09e0*/  @P2 LDG.E R20, desc[UR6][R10.64+0xd0] ;  /* 0x0000d0060a142981 */ /* 0x000f22000c1e1900 */
[----:B------:R-:W-:-:S03]  /*09f0*/  @P2 LOP3.LUT R2, R2, R27, RZ, 0x3c, !PT ;  /* 0x0000001b02022212 */ /* 0x000fc600078e3cff */
[----:B------:R-:W4:Y:S04]  /*0a00*/  @P3 LDG.E R27, desc[UR6][R10.64+0xe0] ;  /* 0x0000e0060a1b3981 */ /* 0x000f28000c1e1900 */
[----:B------:R-:W4:Y:S01]  /*0a10*/  @P0 LDG.E R29, desc[UR6][R10.64+0x138] ;  /* 0x000138060a1d0981 */ /* 0x000f22000c1e1900 */
[----:B---3--:R-:W-:-:S03]  /*0a20*/  @P1 LOP3.LUT R5, R5, R22, RZ, 0x3c, !PT ;  /* 0x0000001605051212 */ /* 0x008fc600078e3cff */
[----:B------:R-:W3:Y:S01]  /*0a30*/  @P2 LDG.E R22, desc[UR6][R10.64+0xd8] ;  /* 0x0000d8060a162981 */ /* 0x000ee2000c1e1900 */
[----:B--2---:R-:W-:-:S03]  /*0a40*/  @P1 LOP3.LUT R4, R4, R25, RZ, 0x3c, !PT ;  /* 0x0000001904041212 */ /* 0x004fc600078e3cff */
[----:B------:R-:W2:Y:S01]  /*0a50*/  @P2 LDG.E R25, desc[UR6][R10.64+0xd4] ;  /* 0x0000d4060a192981 */ /* 0x000ea2000c1e1900 */
[----:B----4-:R-:W-:-:S03]  /*0a60*/  @P3 LOP3.LUT R19, R19, R24, RZ, 0x3c, !PT ;  /* 0x0000001813133212 */ /* 0x010fc600078e3cff */
[----:B------:R-:W4:Y:S01]  /*0a70*/  @P4 LDG.E R24, desc[UR6][R10.64+0xf0] ;  /* 0x0000f0060a184981 */ /* 0x000f22000c1e1900 */
[----:B------:R-:W-:-:S03]  /*0a80*/  @P2 LOP3.LUT R3, R3, R20, RZ, 0x3c, !PT ;  /* 0x0000001403032212 */ /* 0x000fc600078e3cff */
[----:B------:R-:W4:Y:S01]  /*0a90*/  @P3 LDG.E R20, desc[UR6][R10.64+0xe4] ;  /* 0x0000e4060a143981 */ /* 0x000f22000c1e1900 */
[----:B------:R-:W-:-:S03]  /*0aa0*/  @P3 LOP3.LUT R2, R2, R27, RZ, 0x3c, !PT ;  /* 0x0000001b02023212 */ /* 0x000fc600078e3cff */
        /* <DEDUP_REMOVED lines=39> */
[----:B------:R-:W-:-:S05]  /*0d20*/  VIADD R23, R23, 0x10 ;  /* 0x0000001017177836 */ /* 0x000fca0000000000 */
[----:B------:R-:W-:Y:S02]  /*0d30*/  ISETP.NE.AND P1, PT, R23, 0x20, PT ;  /* 0x000000201700780c */ /* 0x000fe40003f25270 */
[----:B------:R-:W-:Y:S02]  /*0d40*/  @P0 LOP3.LUT R2, R2, R27, RZ, 0x3c, !PT ;  /* 0x0000001b02020212 */ /* 0x000fe400078e3cff */
[----:B---3--:R-:W-:Y:S02]  /*0d50*/  @P6 LOP3.LUT R5, R5, R22, RZ, 0x3c, !PT ;  /* 0x0000001605056212 */ /* 0x008fe400078e3cff */
[----:B--2---:R-:W-:Y:S02]  /*0d60*/  @P6 LOP3.LUT R4, R4, R25, RZ, 0x3c, !PT ;  /* 0x0000001904046212 */ /* 0x004fe400078e3cff */
[----:B----4-:R-:W-:Y:S02]  /*0d70*/  @P0 LOP3.LUT R5, R5, R24, RZ, 0x3c, !PT ;  /* 0x0000001805050212 */ /* 0x010fe400078e3cff */
[----:B------:R-:W-:-:S02]  /*0d80*/  @P0 LOP3.LUT R4, R4, R29, RZ, 0x3c, !PT ;  /* 0x0000001d04040212 */ /* 0x000fc400078e3cff */
[----:B------:R-:W-:Y:S01]  /*0d90*/  @P0 LOP3.LUT R3, R3, R20, RZ, 0x3c, !PT ;  /* 0x0000001403030212 */ /* 0x000fe200078e3cff */
[----:B------:R-:W-:Y:S06]  /*0da0*/  @P1 BRA `(.L_x_4) ;  /* 0xfffffff4004c1947 */ /* 0x000fec000383ffff */
[----:B------:R-:W-:-:S05]  /*0db0*/  VIADD R21, R21, 0x1 ;  /* 0x0000000115157836 */ /* 0x000fca0000000000 */
[----:B------:R-:W-:-:S13]  /*0dc0*/  ISETP.NE.AND P0, PT, R21, 0x5, PT ;  /* 0x000000051500780c */ /* 0x000fda0003f05270 */
[----:B------:R-:W-:Y:S05]  /*0dd0*/  @P0 BRA `(.L_x_5) ;  /* 0xfffffff400300947 */ /* 0x000fea000383ffff */
[----:B------:R1:W-:Y:S01]  /*0de0*/  STG.E.64 desc[UR6][R8.64+0x8], R2 ;  /* 0x0000080208007986 */ /* 0x0003e2000c101b06 */
[----:B------:R-:W-:-:S03]  /*0df0*/  VIADD R17, R17, 0x1 ;  /* 0x0000000111117836 */ /* 0x000fc60000000000 */
[----:B------:R1:W-:Y:S02]  /*0e00*/  STG.E.64 desc[UR6][R8.64+0x10], R4 ;  /* 0x0000100408007986 */ /* 0x0003e4000c101b06 */
[----:B------:R-:W-:Y:S02]  /*0e10*/  ISETP.GE.U32.AND P0, PT, R17, R14, PT ;  /* 0x0000000e1100720c */ /* 0x000fe40003f06070 */
[----:B------:R1:W-:Y:S11]  /*0e20*/  STG.E desc[UR6][R8.64+0x4], R19 ;  /* 0x0000041308007986 */ /* 0x0003f6000c101906 */
[----:B------:R-:W-:Y:S05]  /*0e30*/  @!P0 BRA `(.L_x_6) ;  /* 0xfffffff400088947 */ /* 0x000fea000383ffff */
.L_x_3:
[----:B------:R-:W-:Y:S05]  /*0e40*/  BSYNC.RECONVERGENT B1 ;  /* 0x0000000000017941 */ /* 0x000fea0003800200 */
.L_x_2:
[----:B------:R-:W-:Y:S01]  /*0e50*/  ISETP.GT.U32.AND P0, PT, R15, 0x3, PT ;  /* 0x000000030f00780c */ /* 0x000fe20003f04070 */
[----:B------:R-:W-:Y:S01]  /*0e60*/  VIADD R13, R13, 0x1 ;  /* 0x000000010d0d7836 */ /* 0x000fe20000000000 */
[--C-:B------:R-:W-:Y:S02]  /*0e70*/  SHF.R.U64 R15, R15, 0x2, R12.reuse ;  /* 0x000000020f0f7819 */ /* 0x100fe4000000120c */
[----:B------:R-:W-:Y:S02]  /*0e80*/  ISETP.GT.U32.AND.EX P0, PT, R12, RZ, PT, P0 ;  /* 0x000000ff0c00720c */ /* 0x000fe40003f04100 */
[----:B------:R-:W-:-:S11]  /*0e90*/  SHF.R.U32.HI R12, RZ, 0x2, R12 ;  /* 0x00000002ff0c7819 */ /* 0x000fd6000001160c */
[----:B------:R-:W-:Y:S05]  /*0ea0*/  @P0 BRA `(.L_x_7) ;  /* 0xfffffff000cc0947 */ /* 0x000fea000383ffff */
.L_x_1:
[----:B------:R-:W-:Y:S05]  /*0eb0*/  BSYNC.RECONVERGENT B0 ;  /* 0x0000000000007941 */ /* 0x000fea0003800200 */
.L_x_0:
[----:B------:R-:W0:Y:S01]  /*0ec0*/  LDCU.64 UR4, c[0x0][0x380] ;  /* 0x00007000ff0477ac */ /* 0x000e220008000a00 */
[----:B------:R2:W-:Y:S01]  /*0ed0*/  STG.E.64 desc[UR6][R8.64+0x18], RZ ;  /* 0x000018ff08007986 */ /* 0x0005e2000c101b06 */
[----:B-1----:R-:W-:-:S03]  /*0ee0*/  SHF.R.S32.HI R3, RZ, 0x1f, R0 ;  /* 0x0000001fff037819 */ /* 0x002fc60000011400 */
[----:B------:R2:W-:Y:S04]  /*0ef0*/  STG.E desc[UR6][R8.64+0x20], RZ ;  /* 0x000020ff08007986 */ /* 0x0005e8000c101906 */
[----:B------:R2:W-:Y:S01]  /*0f00*/  STG.E.64 desc[UR6][R8.64+0x28], RZ ;  /* 0x000028ff08007986 */ /* 0x0005e2000c101b06 */
[----:B0-----:R-:W-:Y:S01]  /*0f10*/  LEA R6, P0, R0, UR4, 0x2 ;  /* 0x0000000400067c11 */ /* 0x001fe2000f8010ff */
[----:B------:R-:W-:-:S03]  /*0f20*/  UMOV UR4, URZ ;  /* 0x000000ff00047c82 */ /* 0x000fc60008000000 */
[----:B--2---:R-:W-:-:S09]  /*0f30*/  LEA.HI.X R7, R0, UR5, R3, 0x2, P0 ;  /* 0x0000000500077c11 */ /* 0x004fd200080f1403 */
.L_x_16:
[----:B------:R-:W2:Y:S04]  /*0f40*/  LDG.E.64 R10, desc[UR6][R8.64] ;  /* 0x00000006080a7981 */ /* 0x000ea8000c1e1b00 */
[----:B------:R-:W3:Y:S04]  /*0f50*/  LDG.E.64 R4, desc[UR6][R8.64+0x10] ;  /* 0x0000100608047981 */ /* 0x000ee8000c1e1b00 */
[----:B------:R-:W4:Y:S01]  /*0f60*/  LDG.E.64 R16, desc[UR6][R8.64+0x8] ;  /* 0x0000080608107981 */ /* 0x000f22000c1e1b00 */
[----:B------:R-:W-:Y:S01]  /*0f70*/  IMAD.MOV.U32 R13, RZ, RZ, 0x2f800000 ;  /* 0x2f800000ff0d7424 */ /* 0x000fe200078e00ff */
[----:B------:R-:W-:Y:S01]  /*0f80*/  UIADD3 UR4, UPT, UPT, UR4, 0x2, URZ ;  /* 0x0000000204047890 */ /* 0x000fe2000fffe0ff */
[----:B------:R-:W-:Y:S01]  /*0f90*/  IMAD.MOV.U32 R14, RZ, RZ, 0x0 ;  /* 0x00000000ff0e7424 */ /* 0x000fe200078e00ff */
[----:B------:R-:W-:Y:S01]  /*0fa0*/  BSSY.RECONVERGENT B0, `(.L_x_8) ;  /* 0x0000034000007945 */ /* 0x000fe20003800200 */
[----:B------:R-:W-:Y:S01]  /*0fb0*/  IMAD.MOV.U32 R15, RZ, RZ, 0x3fd80000 ;  /* 0x3fd80000ff0f7424 */ /* 0x000fe200078e00ff */
[----:B------:R-:W-:Y:S01]  /*0fc0*/  UISETP.NE.AND UP0, UPT, UR4, 0x3e8, UPT ;  /* 0x000003e80400788c */ /* 0x000fe2000bf05270 */
[----:B--2---:R-:W-:-:S04]  /*0fd0*/  SHF.R.U32.HI R0, RZ, 0x2, R11 ;  /* 0x00000002ff007819 */ /* 0x004fc8000001160b */
[----:B------:R-:W-:Y:S01]  /*0fe0*/  LOP3.LUT R0, R0, R11, RZ, 0x3c, !PT ;  /* 0x0000000b00007212 */ /* 0x000fe200078e3cff */
[----:B0--3--:R-:W-:Y:S01]  /*0ff0*/  IMAD.SHL.U32 R3, R5, 0x10, RZ ;  /* 0x0000001005037824 */ /* 0x009fe200078e00ff */
[----:B------:R0:W-:Y:S01]  /*1000*/  STG.E.64 desc[UR6][R8.64+0x8], R4 ;  /* 0x0000080408007986 */ /* 0x0001e2000c101b06 */
[----:B----4-:R-:W-:Y:S02]  /*1010*/  SHF.R.U32.HI R11, RZ, 0x2, R16 ;  /* 0x00000002ff0b7819 */ /* 0x010fe40000011610 */
[----:B------:R-:W-:Y:S02]  /*1020*/  IMAD.SHL.U32 R2, R0, 0x2, RZ ;  /* 0x0000000200027824 */ /* 0x000fe400078e00ff */
[----:B------:R-:W-:Y:S01]  /*1030*/  LOP3.LUT R11, R11, R16, RZ, 0x3c, !PT ;  /* 0x000000100b0b7212 */ /* 0x000fe200078e3cff */
[----:B------:R-:W-:Y:S02]  /*1040*/  VIADD R16, R10, 0xb0f8a ;  /* 0x000b0f8a0a107836 */ /* 0x000fe40000000000 */
[----:B------:R-:W-:-:S02]  /*1050*/  LOP3.LUT R2, R0, R2, R3, 0x96, !PT ;  /* 0x0000000200027212 */ /* 0x000fc400078e9603 */
[----:B------:R-:W-:Y:S02]  /*1060*/  IMAD.SHL.U32 R3, R11, 0x2, RZ ;  /* 0x000000020b037824 */ /* 0x000fe400078e00ff */
[----:B------:R-:W-:Y:S01]  /*1070*/  LOP3.LUT R2, R2, R5, RZ, 0x3c, !PT ;  /* 0x0000000502027212 */ /* 0x000fe200078e3cff */
[----:B------:R0:W-:Y:S03]  /*1080*/  STG.E.64 desc[UR6][R8.64], R16 ;  /* 0x0000001008007986 */ /* 0x0001e6000c101b06 */
[----:B------:R-:W-:Y:S01]  /*1090*/  IADD3 R10, PT, PT, R10, 0x587c5, R2 ;  /* 0x000587c50a0a7810 */ /* 0x000fe20007ffe002 */
[----:B------:R-:W-:-:S05]  /*10a0*/  IMAD.SHL.U32 R0, R2, 0x10, RZ ;  /* 0x0000001002007824 */ /* 0x000fca00078e00ff */
[----:B------:R-:W-:-:S04]  /*10b0*/  LOP3.LUT R3, R11, R3, R0, 0x96, !PT ;  /* 0x000000030b037212 */ /* 0x000fc800078e9600 */
[----:B------:R-:W-:-:S05]  /*10c0*/  LOP3.LUT R3, R3, R2, RZ, 0x3c, !PT ;  /* 0x0000000203037212 */ /* 0x000fca00078e3cff */
[----:B------:R-:W-:Y:S01]  /*10d0*/  IMAD.IADD R0, R3, 0x1, R16 ;  /* 0x0000000103007824 */ /* 0x000fe200078e0210 */
[----:B------:R0:W-:Y:S04]  /*10e0*/  STG.E.64 desc[UR6][R8.64+0x10], R2 ;  /* 0x0000100208007986 */ /* 0x0001e8000c101b06 */
[----:B------:R-:W-:-:S05]  /*10f0*/  I2FP.F32.U32 R0, R0 ;  /* 0x0000000000007245 */ /* 0x000fca0000201000 */
[----:B------:R-:W-:Y:S01]  /*1100*/  FFMA R18, R0, R13, 1.1641532182693481445e-10 ;  /* 0x2f00000000127423 */ /* 0x000fe2000000000d */
[----:B------:R-:W-:-:S03]  /*1110*/  I2FP.F32.U32 R0, R10 ;  /* 0x0000000a00007245 */ /* 0x000fc60000201000 */
[----:B------:R-:W1:Y:S02]  /*1120*/  F2F.F64.F32 R10, R18 ;  /* 0x00000012000a7310 */ /* 0x000e640000201800 */
[----:B------:R-:W-:-:S06]  /*1130*/  FFMA R0, R0, R13, 1.1641532182693481445e-10 ;  /* 0x2f00000000007423 */ /* 0x000fcc000000000d */
[----:B------:R-:W2:Y:S01]  /*1140*/  F2F.F64.F32 R20, R0 ;  /* 0x0000000000147310 */ /* 0x000ea20000201800 */
[----:B-1----:R-:W-:-:S08]  /*1150*/  DMUL R10, R10, R10 ;  /* 0x0000000a0a0a7228 */ /* 0x002fd00000000000 */
[----:B--2---:R-:W-:-:S06]  /*1160*/  DFMA R20, R20, R20, R10 ;  /* 0x000000141414722b */ /* 0x004fcc000000000a */
[----:B------:R-:W1:Y:S04]  /*1170*/  MUFU.RSQ64H R13, R21 ;  /* 0x00000015000d7308 */ /* 0x000e680000001c00 */
[----:B------:R-:W-:-:S05]  /*1180*/  VIADD R12, R21, 0xfcb00000 ;  /* 0xfcb00000150c7836 */ /* 0x000fca0000000000 */
[----:B------:R-:W-:Y:S01]  /*1190*/  ISETP.GE.U32.AND P0, PT, R12, 0x7ca00000, PT ;  /* 0x7ca000000c00780c */ /* 0x000fe20003f06070 */
[----:B-1----:R-:W-:-:S08]  /*11a0*/  DMUL R10, R12, R12 ;  /* 0x0000000c0c0a7228 */ /* 0x002fd00000000000 */
[----:B------:R-:W-:-:S08]  /*11b0*/  DFMA R10, R20, -R10, 1 ;  /* 0x3ff00000140a742b */ /* 0x000fd0000000080a */
[----:B------:R-:W-:Y:S02]  /*11c0*/  DFMA R14, R10, R14, 0.5 ;  /* 0x3fe000000a0e742b */ /* 0x000fe4000000000e */
[----:B------:R-:W-:-:S08]  /*11d0*/  DMUL R10, R12, R10 ;  /* 0x0000000a0c0a7228 */ /* 0x000fd00000000000 */
[----:B------:R-:W-:-:S08]  /*11e0*/  DFMA R22, R14, R10, R12 ;  /* 0x0000000a0e16722b */ /* 0x000fd0000000000c */
[----:B------:R-:W-:Y:S02]  /*11f0*/  DMUL R14, R20, R22 ;  /* 0x00000016140e7228 */ /* 0x000fe40000000000 */
[----:B------:R-:W-:Y:S02]  /*1200*/  VIADD R11, R23, 0xfff00000 ;  /* 0xfff00000170b7836 */ /* 0x000fe40000000000 */
[----:B------:R-:W-:-:S04]  /*1210*/  IMAD.MOV.U32 R10, RZ, RZ, R22 ;  /* 0x000000ffff0a7224 */ /* 0x000fc800078e0016 */
[----:B------:R-:W-:-:S08]  /*1220*/  DFMA R18, R14, -R14, R20 ;  /* 0x8000000e0e12722b */ /* 0x000fd00000000014 */
[----:B------:R-:W-:Y:S01]  /*1230*/  DFMA R24, R18, R10, R14 ;  /* 0x0000000a1218722b */ /* 0x000fe2000000000e */
[----:B0-----:R-:W-:Y:S10]  /*1240*/  @!P0 BRA `(.L_x_9) ;  /* 0x0000000000248947 */ /* 0x001ff40003800000 */
[----:B------:R-:W-:Y:S02]  /*1250*/  IMAD.MOV.U32 R10, RZ, RZ, R20 ;  /* 0x000000ffff0a7224 */ /* 0x000fe400078e0014 */
[----:B------:R-:W-:Y:S02]  /*1260*/  IMAD.MOV.U32 R13, RZ, RZ, R21 ;  /* 0x000000ffff0d7224 */ /* 0x000fe400078e0015 */
[----:B------:R-:W-:Y:S01]  /*1270*/  IMAD.MOV.U32 R20, RZ, RZ, R12 ;  /* 0x000000ffff147224 */ /* 0x000fe200078e000c */
[----:B------:R-:W-:Y:S01]  /*1280*/  MOV R12, 0x12c0 ;  /* 0x000012c0000c7802 */ /* 0x000fe20000000f00 */
[----:B------:R-:W-:Y:S02]  /*1290*/  IMAD.MOV.U32 R0, RZ, RZ, R22 ;  /* 0x000000ffff007224 */ /* 0x000fe400078e0016 */
[----:B------:R-:W-:-:S07]  /*12a0*/  IMAD.MOV.U32 R21, RZ, RZ, R11 ;  /* 0x000000ffff157224 */ /* 0x000fce00078e000b */
[----:B------:R-:W-:Y:S05]  /*12b0*/  CALL.REL.NOINC `($__internal_0_$__cuda_sm20_dsqrt_rn_f64_mediumpath_v1) ;  /* 0x00000004002c7944 */ /* 0x000fea0003c00000 */
[----:B------:R-:W-:Y:S02]  /*12c0*/  IMAD.MOV.U32 R24, RZ, RZ, R18 ;  /* 0x000000ffff187224 */ /* 0x000fe400078e0012 */
[----:B------:R-:W-:-:S07]  /*12d0*/  IMAD.MOV.U32 R25, RZ, RZ, R19 ;  /* 0x000000ffff197224 */ /* 0x000fce00078e0013 */
.L_x_9:
[----:B------:R-:W-:Y:S05]  /*12e0*/  BSYNC.RECONVERGENT B0 ;  /* 0x0000000000007941 */ /* 0x000fea0003800200 */
.L_x_8:
[----:B------:R-:W-:Y:S01]  /*12f0*/  DSETP.GTU.AND P0, PT, R24, 1, PT ;  /* 0x3ff000001800742a */ /* 0x000fe20003f0c000 */
[----:B------:R-:W-:-:S13]  /*1300*/  BSSY.RECONVERGENT B0, `(.L_x_10) ;  /* 0x0000008000007945 */ /* 0x000fda0003800200 */
[----:B------:R-:W-:Y:S05]  /*1310*/  @P0 BRA `(.L_x_11) ;  /* 0x0000000000180947 */ /* 0x000fea0003800000 */
[----:B------:R-:W2:Y:S02]  /*1320*/  LDG.E R0, desc[UR6][R6.64] ;  /* 0x0000000606007981 */ /* 0x000ea4000c1e1900 */
[----:B--2---:R-:W-:-:S05]  /*1330*/  VIADD R11, R0, 0x1 ;  /* 0x00000001000b7836 */ /* 0x004fca0000000000 */
[----:B------:R0:W-:Y:S04]  /*1340*/  STG.E desc[UR6][R6.64], R11 ;  /* 0x0000000b06007986 */ /* 0x0001e8000c101906 */
[----:B------:R0:W5:Y:S04]  /*1350*/  LDG.E.64 R16, desc[UR6][R8.64] ;  /* 0x0000000608107981 */ /* 0x000168000c1e1b00 */
[----:B------:R0:W5:Y:S04]  /*1360*/  LDG.E.64 R4, desc[UR6][R8.64+0x8] ;  /* 0x0000080608047981 */ /* 0x000168000c1e1b00 */
[----:B------:R0:W5:Y:S02]  /*1370*/  LDG.E.64 R2, desc[UR6][R8.64+0x10] ;  /* 0x0000100608027981 */ /* 0x000164000c1e1b00 */
.L_x_11:
[----:B------:R-:W-:Y:S05]  /*1380*/  BSYNC.RECONVERGENT B0 ;  /* 0x0000000000007941 */ /* 0x000fea0003800200 */
.L_x_10:
[----:B-----5:R-:W-:Y:S01]  /*1390*/  SHF.R.U32.HI R0, RZ, 0x2, R17 ;  /* 0x00000002ff007819 */ /* 0x020fe20000011611 */
[----:B0-----:R-:W-:Y:S01]  /*13a0*/  IMAD.SHL.U32 R11, R3, 0x10, RZ ;  /* 0x00000010030b7824 */ /* 0x001fe200078e00ff */
[----:B------:R-:W-:Y:S01]  /*13b0*/  SHF.R.U32.HI R13, RZ, 0x2, R4 ;  /* 0x00000002ff0d7819 */ /* 0x000fe20000011604 */
[----:B------:R-:W-:Y:S01]  /*13c0*/  IMAD.MOV.U32 R15, RZ, RZ, 0x2f800000 ;  /* 0x2f800000ff0f7424 */ /* 0x000fe200078e00ff */
[----:B------:R-:W-:Y:S01]  /*13d0*/  LOP3.LUT R0, R0, R17, RZ, 0x3c, !PT ;  /* 0x0000001100007212 */ /* 0x000fe200078e3cff */
[----:B------:R-:W-:Y:S01]  /*13e0*/  IMAD.MOV.U32 R18, RZ, RZ, 0x0 ;  /* 0x00000000ff127424 */ /* 0x000fe200078e00ff */
[----:B------:R-:W-:Y:S01]  /*13f0*/  LOP3.LUT R13, R13, R4, RZ, 0x3c, !PT ;  /* 0x000000040d0d7212 */ /* 0x000fe200078e3cff */
[----:B------:R-:W-:Y:S01]  /*1400*/  IMAD.MOV.U32 R19, RZ, RZ, 0x3fd80000 ;  /* 0x3fd80000ff137424 */ /* 0x000fe200078e00ff */
[----:B------:R0:W-:Y:S01]  /*1410*/  STG.E.64 desc[UR6][R8.64+0x8], R2 ;  /* 0x0000080208007986 */ /* 0x0001e2000c101b06 */
[----:B------:R-:W-:Y:S01]  /*1420*/  IMAD.SHL.U32 R10, R0, 0x2, RZ ;  /* 0x00000002000a7824 */ /* 0x000fe200078e00ff */
[----:B------:R-:W-:Y:S01]  /*1430*/  BSSY.RECONVERGENT B0, `(.L_x_12) ;  /* 0x000002a000007945 */ /* 0x000fe20003800200 */
[----:B------:R-:W-:-:S03]  /*1440*/  IMAD.SHL.U32 R4, R13, 0x2, RZ ;  /* 0x000000020d047824 */ /* 0x000fc600078e00ff */
[----:B------:R-:W-:-:S04]  /*1450*/  LOP3.LUT R10, R0, R10, R11, 0x96, !PT ;  /* 0x0000000a000a7212 */ /* 0x000fc800078e960b */
[----:B------:R-:W-:-:S05]  /*1460*/  LOP3.LUT R10, R10, R3, RZ, 0x3c, !PT ;  /* 0x000000030a0a7212 */ /* 0x000fca00078e3cff */
[----:B------:R-:W-:-:S05]  /*1470*/  IMAD.SHL.U32 R0, R10, 0x10, RZ ;  /* 0x000000100a007824 */ /* 0x000fca00078e00ff */
[----:B------:R-:W-:Y:S01]  /*1480*/  LOP3.LUT R11, R13, R4, R0, 0x96, !PT ;  /* 0x000000040d0b7212 */ /* 0x000fe200078e9600 */
[C---:B------:R-:W-:Y:S01]  /*1490*/  VIADD R4, R16.reuse, 0xb0f8a ;  /* 0x000b0f8a10047836 */ /* 0x040fe20000000000 */
[----:B------:R-:W-:Y:S02]  /*14a0*/  IADD3 R16, PT, PT, R16, 0x587c5, R10 ;  /* 0x000587c510107810 */ /* 0x000fe40007ffe00a */
[----:B------:R-:W-:Y:S02]  /*14b0*/  LOP3.LUT R11, R11, R10, RZ, 0x3c, !PT ;  /* 0x0000000a0b0b7212 */ /* 0x000fe400078e3cff */
[----:B------:R-:W-:Y:S01]  /*14c0*/  I2FP.F32.U32 R16, R16 ;  /* 0x0000001000107245 */ /* 0x000fe20000201000 */
[----:B------:R0:W-:Y:S02]  /*14d0*/  STG.E.64 desc[UR6][R8.64], R4 ;  /* 0x0000000408007986 */ /* 0x0001e4000c101b06 */
[----:B------:R-:W-:Y:S02]  /*14e0*/  IMAD.IADD R0, R11, 0x1, R4 ;  /* 0x000000010b007824 */ /* 0x000fe400078e0204 */
[----:B------:R0:W-:Y:S03]  /*14f0*/  STG.E.64 desc[UR6][R8.64+0x10], R10 ;  /* 0x0000100a08007986 */ /* 0x0001e6000c101b06 */
[----:B------:R-:W-:-:S05]  /*1500*/  I2FP.F32.U32 R0, R0 ;  /* 0x0000000000007245 */ /* 0x000fca0000201000 */
[-C--:B------:R-:W-:Y:S01]  /*1510*/  FFMA R20, R0, R15.reuse, 1.1641532182693481445e-10 ;  /* 0x2f00000000147423 */ /* 0x080fe2000000000f */
[----:B------:R-:W-:-:S03]  /*1520*/  FFMA R0, R16, R15, 1.1641532182693481445e-10 ;  /* 0x2f00000010007423 */ /* 0x000fc6000000000f */
[----:B------:R-:W1:Y:S08]  /*1530*/  F2F.F64.F32 R12, R20 ;  /* 0x00000014000c7310 */ /* 0x000e700000201800 */
        /* <DEDUP_REMOVED lines=17> */
[----:B------:R-:W-:Y:S01]  /*1650*/  IMAD.MOV.U32 R20, RZ, RZ, R12 ;  /* 0x000000ffff147224 */ /* 0x000fe200078e000c */
[----:B------:R-:W-:Y:S01]  /*1660*/  MOV R12, 0x16d0 ;  /* 0x000016d0000c7802 */ /* 0x000fe20000000f00 */
[----:B------:R-:W-:Y:S02]  /*1670*/  IMAD.MOV.U32 R0, RZ, RZ, R22 ;  /* 0x000000ffff007224 */ /* 0x000fe400078e0016 */
[----:B------:R-:W-:Y:S02]  /*1680*/  IMAD.MOV.U32 R10, RZ, RZ, R16 ;  /* 0x000000ffff0a7224 */ /* 0x000fe400078e0010 */
[----:B------:R-:W-:Y:S02]  /*1690*/  IMAD.MOV.U32 R13, RZ, RZ, R17 ;  /* 0x000000ffff0d7224 */ /* 0x000fe400078e0011 */
[----:B------:R-:W-:Y:S02]  /*16a0*/  IMAD.MOV.U32 R18, RZ, RZ, R24 ;  /* 0x000000ffff127224 */ /* 0x000fe400078e0018 */
[----:B------:R-:W-:-:S07]  /*16b0*/  IMAD.MOV.U32 R19, RZ, RZ, R25 ;  /* 0x000000ffff137224 */ /* 0x000fce00078e0019 */
[----:B------:R-:W-:Y:S05]  /*16c0*/  CALL.REL.NOINC `($__internal_0_$__cuda_sm20_dsqrt_rn_f64_mediumpath_v1) ;  /* 0x0000000000287944 */ /* 0x000fea0003c00000 */
.L_x_13:
[----:B------:R-:W-:Y:S05]  /*16d0*/  BSYNC.RECONVERGENT B0 ;  /* 0x0000000000007941 */ /* 0x000fea0003800200 */
.L_x_12:
[----:B------:R-:W-:Y:S01]  /*16e0*/  DSETP.GTU.AND P0, PT, R18, 1, PT ;  /* 0x3ff000001200742a */ /* 0x000fe20003f0c000 */
[----:B------:R-:W-:-:S13]  /*16f0*/  BSSY.RECONVERGENT B0, `(.L_x_14) ;  /* 0x0000005000007945 */ /* 0x000fda0003800200 */
[----:B------:R-:W-:Y:S05]  /*1700*/  @P0 BRA `(.L_x_15) ;  /* 0x00000000000c0947 */ /* 0x000fea0003800000 */
[----:B------:R-:W2:Y:S02]  /*1710*/  LDG.E R0, desc[UR6][R6.64] ;  /* 0x0000000606007981 */ /* 0x000ea4000c1e1900 */
[----:B--2---:R-:W-:-:S05]  /*1720*/  VIADD R3, R0, 0x1 ;  /* 0x0000000100037836 */ /* 0x004fca0000000000 */
[----:B------:R0:W-:Y:S02]  /*1730*/  STG.E desc[UR6][R6.64], R3 ;  /* 0x0000000306007986 */ /* 0x0001e4000c101906 */
.L_x_15:
[----:B------:R-:W-:Y:S05]  /*1740*/  BSYNC.RECONVERGENT B0 ;  /* 0x0000000000007941 */ /* 0x000fea0003800200 */
.L_x_14:
[----:B------:R-:W-:Y:S05]  /*1750*/  BRA.U UP0, `(.L_x_16) ;  /* 0xfffffff500f87547 */ /* 0x000fea000b83ffff */
[----:B------:R-:W-:Y:S05]  /*1760*/  EXIT ;  /* 0x000000000000794d */ /* 0x000fea0003800000 */
        .weak           $__internal_0_$__cuda_sm20_dsqrt_rn_f64_mediumpath_v1
        .type           $__internal_0_$__cuda_sm20_dsqrt_rn_f64_mediumpath_v1,@function
        .size           $__internal_0_$__cuda_sm20_dsqrt_rn_f64_mediumpath_v1,(.L_x_22 - $__internal_0_$__cuda_sm20_dsqrt_rn_f64_mediumpath_v1)
$__internal_0_$__cuda_sm20_dsqrt_rn_f64_mediumpath_v1:
[----:B------:R-:W-:Y:S01]  /*1770*/  ISETP.GE.U32.AND P0, PT, R20, -0x3400000, PT ;  /* 0xfcc000001400780c */ /* 0x000fe20003f06070 */
[----:B------:R-:W-:Y:S01]  /*1780*/  BSSY.RECONVERGENT B1, `(.L_x_17) ;  /* 0x0000025000017945 */ /* 0x000fe20003800200 */
[----:B------:R-:W-:Y:S02]  /*1790*/  IMAD.MOV.U32 R11, RZ, RZ, R13 ;  /* 0x000000ffff0b7224 */ /* 0x000fe400078e000d */
[----:B------:R-:W-:-:S09]  /*17a0*/  IMAD.MOV.U32 R20, RZ, RZ, R0 ;  /* 0x000000ffff147224 */ /* 0x000fd200078e0000 */
[----:B------:R-:W-:Y:S05]  /*17b0*/  @!P0 BRA `(.L_x_18) ;  /* 0x0000000000208947 */ /* 0x000fea0003800000 */
[----:B------:R-:W-:-:S10]  /*17c0*/  DFMA.RM R18, R18, R20, R14 ;  /* 0x000000141212722b */ /* 0x000fd4000000400e */
[----:B------:R-:W-:-:S05]  /*17d0*/  IADD3 R14, P0, PT, R18, 0x1, RZ ;  /* 0x00000001120e7810 */ /* 0x000fca0007f1e0ff */
[----:B------:R-:W-:-:S06]  /*17e0*/  IMAD.X R15, RZ, RZ, R19, P0 ;  /* 0x000000ffff0f7224 */ /* 0x000fcc00000e0613 */
[----:B------:R-:W-:-:S08]  /*17f0*/  DFMA.RP R10, -R18, R14, R10 ;  /* 0x0000000e120a722b */ /* 0x000fd0000000810a */
[----:B------:R-:W-:-:S06]  /*1800*/  DSETP.GT.AND P0, PT, R10, RZ, PT ;  /* 0x000000ff0a00722a */ /* 0x000fcc0003f04000 */
[----:B------:R-:W-:Y:S02]  /*1810*/  FSEL R14, R14, R18, P0 ;  /* 0x000000120e0e7208 */ /* 0x000fe40000000000 */
[----:B------:R-:W-:Y:S01]  /*1820*/  FSEL R15, R15, R19, P0 ;  /* 0x000000130f0f7208 */ /* 0x000fe20000000000 */
[----:B------:R-:W-:Y:S06]  /*1830*/  BRA `(.L_x_19) ;  /* 0x0000000000647947 */ /* 0x000fec0003800000 */
.L_x_18:
[----:B------:R-:W-:-:S14]  /*1840*/  DSETP.NE.AND P0, PT, R10, RZ, PT ;  /* 0x000000ff0a00722a */ /* 0x000fdc0003f05000 */
[----:B------:R-:W-:Y:S05]  /*1850*/  @!P0 BRA `(.L_x_20) ;  /* 0x0000000000588947 */ /* 0x000fea0003800000 */
[----:B------:R-:W-:-:S13]  /*1860*/  ISETP.GE.AND P0, PT, R11, RZ, PT ;  /* 0x000000ff0b00720c */ /* 0x000fda0003f06270 */
[----:B------:R-:W-:Y:S02]  /*1870*/  @!P0 IMAD.MOV.U32 R14, RZ, RZ, 0x0 ;  /* 0x00000000ff0e8424 */ /* 0x000fe400078e00ff */
[----:B------:R-:W-:Y:S01]  /*1880*/  @!P0 IMAD.MOV.U32 R15, RZ, RZ, -0x80000 ;  /* 0xfff80000ff0f8424 */ /* 0x000fe200078e00ff */
[----:B------:R-:W-:Y:S06]  /*1890*/  @!P0 BRA `(.L_x_19) ;  /* 0x00000000004c8947 */ /* 0x000fec0003800000 */
[----:B------:R-:W-:-:S13]  /*18a0*/  ISETP.GT.AND P0, PT, R11, 0x7fefffff, PT ;  /* 0x7fefffff0b00780c */ /* 0x000fda0003f04270 */
[----:B------:R-:W-:Y:S05]  /*18b0*/  @P0 BRA `(.L_x_20) ;  /* 0x0000000000400947 */ /* 0x000fea0003800000 */
[----:B------:R-:W-:Y:S01]  /*18c0*/  DMUL R10, R10, 8.11296384146066816958e+31 ;  /* 0x469000000a0a7828 */ /* 0x000fe20000000000 */
[----:B------:R-:W-:Y:S02]  /*18d0*/  IMAD.MOV.U32 R14, RZ, RZ, RZ ;  /* 0x000000ffff0e7224 */ /* 0x000fe400078e00ff */
[----:B------:R-:W-:Y:S02]  /*18e0*/  IMAD.MOV.U32 R20, RZ, RZ, 0x0 ;  /* 0x00000000ff147424 */ /* 0x000fe400078e00ff */
[----:B------:R-:W-:Y:S01]  /*18f0*/  IMAD.MOV.U32 R21, RZ, RZ, 0x3fd80000 ;  /* 0x3fd80000ff157424 */ /* 0x000fe200078e00ff */
[----:B------:R-:W0:Y:S02]  /*1900*/  MUFU.RSQ64H R15, R11 ;  /* 0x0000000b000f7308 */ /* 0x000e240000001c00 */
[----:B0-----:R-:W-:-:S08]  /*1910*/  DMUL R18, R14, R14 ;  /* 0x0000000e0e127228 */ /* 0x001fd00000000000 */
[----:B------:R-:W-:-:S08]  /*1920*/  DFMA R18, R10, -R18, 1 ;  /* 0x3ff000000a12742b */ /* 0x000fd00000000812 */
[----:B------:R-:W-:Y:S02]  /*1930*/  DFMA R20, R18, R20, 0.5 ;  /* 0x3fe000001214742b */ /* 0x000fe40000000014 */
[----:B------:R-:W-:-:S08]  /*1940*/  DMUL R18, R14, R18 ;  /* 0x000000120e127228 */ /* 0x000fd00000000000 */
[----:B------:R-:W-:-:S08]  /*1950*/  DFMA R18, R20, R18, R14 ;  /* 0x000000121412722b */ /* 0x000fd0000000000e */
[----:B------:R-:W-:Y:S02]  /*1960*/  DMUL R14, R10, R18 ;  /* 0x000000120a0e7228 */ /* 0x000fe40000000000 */
[----:B------:R-:W-:-:S06]  /*1970*/  VIADD R19, R19, 0xfff00000 ;  /* 0xfff0000013137836 */ /* 0x000fcc0000000000 */
[----:B------:R-:W-:-:S08]  /*1980*/  DFMA R20, R14, -R14, R10 ;  /* 0x8000000e0e14722b */ /* 0x000fd0000000000a */
[----:B------:R-:W-:-:S10]  /*1990*/  DFMA R14, R18, R20, R14 ;  /* 0x00000014120e722b */ /* 0x000fd4000000000e */
[----:B------:R-:W-:Y:S01]  /*19a0*/  VIADD R15, R15, 0xfcb00000 ;  /* 0xfcb000000f0f7836 */ /* 0x000fe20000000000 */
[----:B------:R-:W-:Y:S06]  /*19b0*/  BRA `(.L_x_19) ;  /* 0x0000000000047947 */ /* 0x000fec0003800000 */
.L_x_20:
[----:B------:R-:W-:-:S11]  /*19c0*/  DADD R14, R10, R10 ;  /* 0x000000000a0e7229 */ /* 0x000fd6000000000a */
.L_x_19:
[----:B------:R-:W-:Y:S05]  /*19d0*/  BSYNC.RECONVERGENT B1 ;  /* 0x0000000000017941 */ /* 0x000fea0003800200 */
.L_x_17:
[----:B------:R-:W-:Y:S02]  /*19e0*/  IMAD.MOV.U32 R13, RZ, RZ, 0x0 ;  /* 0x00000000ff0d7424 */ /* 0x000fe400078e00ff */
[----:B------:R-:W-:Y:S02]  /*19f0*/  IMAD.MOV.U32 R18, RZ, RZ, R14 ;  /* 0x000000ffff127224 */ /* 0x000fe400078e000e */
[----:B------:R-:W-:Y:S01]  /*1a00*/  IMAD.MOV.U32 R19, RZ, RZ, R15 ;  /* 0x000000ffff137224 */ /* 0x000fe200078e000f */
[----:B------:R-:W-:Y:S06]  /*1a10*/  RET.REL.NODEC R12 `(_Z9pi_kernelPiP17curandStateXORWOW) ;  /* 0xffffffe40c787950 */ /* 0x000fec0003c3ffff */
.L_x_21:
[----:B------:R-:W-:-:S00]  /*1a20*/  BRA `(.L_x_21) ;  /* 0xfffffffc00fc7947 */ /* 0x000fc0000383ffff */
[----:B------:R-:W-:-:S00]  /*1a30*/  NOP ;  /* 0x0000000000007918 */ /* 0x000fc00000000000 */
        /* <DEDUP_REMOVED lines=12> */
.L_x_22:


//--------------------- .nv.global.init           --------------------------
	.section	.nv.global.init,"aw",@progbits
	.align	4
.nv.global.init:
	.type		mrg32k3aM1SubSeq,@object
	.size		mrg32k3aM1SubSeq,(mrg32k3aM2SubSeq - mrg32k3aM1SubSeq)
mrg32k3aM1SubSeq:
        /*0000*/ 	.byte	0x0b, 0xcc, 0xee, 0x04, 0x73, 0x29, 0x8b, 0x6f, 0xf6, 0x53, 0x03, 0xf6, 0x23, 0xf6, 0xea, 0xda
        /* <DEDUP_REMOVED lines=125> */
	.type		mrg32k3aM2SubSeq,@object
	.size		mrg32k3aM2SubSeq,(mrg32k3aM1 - mrg32k3aM2SubSeq)
mrg32k3aM2SubSeq:
        /* <DEDUP_REMOVED lines=126> */
	.type		mrg32k3aM1,@object
	.size		mrg32k3aM1,(mrg32k3aM1Seq - mrg32k3aM1)
mrg32k3aM1:
        /* <DEDUP_REMOVED lines=144> */
	.type		mrg32k3aM1Seq,@object
	.size		mrg32k3aM1Seq,(mrg32k3aM2 - mrg32k3aM1Seq)
mrg32k3aM1Seq:
        /* <DEDUP_REMOVED lines=144> */
	.type		mrg32k3aM2,@object
	.size		mrg32k3aM2,(mrg32k3aM2Seq - mrg32k3aM2)
mrg32k3aM2:
        /* <DEDUP_REMOVED lines=144> */
	.type		mrg32k3aM2Seq,@object
	.size		mrg32k3aM2Seq,(precalc_xorwow_matrix - mrg32k3aM2Seq)
mrg32k3aM2Seq:
        /* <DEDUP_REMOVED lines=144> */
	.type		precalc_xorwow_matrix,@object
	.size		precalc_xorwow_matrix,(precalc_xorwow_offset_matrix - precalc_xorwow_matrix)
precalc_xorwow_matrix:
        /* <DEDUP_REMOVED lines=6400> */
	.type		precalc_xorwow_offset_matrix,@object
	.size		precalc_xorwow_offset_matrix,(.L_1 - precalc_xorwow_offset_matrix)
precalc_xorwow_offset_matrix:
        /* <DEDUP_REMOVED lines=6400> */
.L_1:


//--------------------- .nv.shared.reserved.0     --------------------------
	.section	.nv.shared.reserved.0,"aw",@nobits
	.weak		__nv_reservedSMEM_offset_0_alias
	.size		__nv_reservedSMEM_offset_0_alias, 0, 64
	.other		__nv_reservedSMEM_offset_0_alias,@"STO_CUDA_RESERVED_SHARED STV_DEFAULT"
__nv_reservedSMEM_offset_0_alias:
	.zero		0
	.zero		64


//--------------------- .nv.constant0._Z9pi_kernelPiP17curandStateXORWOW --------------------------
	.section	.nv.constant0._Z9pi_kernelPiP17curandStateXORWOW,"a",@progbits
	.sectionflags	@""
	.align	4
.nv.constant0._Z9pi_kernelPiP17curandStateXORWOW:
	.zero		912


//--------------------- SYMBOLS --------------------------

	.type		.nv.reservedSmem.offset0,@object
	.size		.nv.reservedSmem.offset0,0x4
